//
// Generated by NVIDIA NVVM Compiler
//
// Compiler Build ID: CL-36424714
// Cuda compilation tools, release 13.0, V13.0.88
// Based on NVVM 20.0.0
//

.version 9.0
.target sm_100
.address_size 64

	// .globl	_Z28similarityMatrixAndTransposePKfS0_iiiPfS1_
// _ZZ20matrixMultiplySharedPKfS0_PfS1_iiiiiiE2sA has been demoted
// _ZZ20matrixMultiplySharedPKfS0_PfS1_iiiiiiE2sB has been demoted

.visible .entry _Z28similarityMatrixAndTransposePKfS0_iiiPfS1_(
	.param .u64 .ptr .align 1 _Z28similarityMatrixAndTransposePKfS0_iiiPfS1__param_0,
	.param .u64 .ptr .align 1 _Z28similarityMatrixAndTransposePKfS0_iiiPfS1__param_1,
	.param .u32 _Z28similarityMatrixAndTransposePKfS0_iiiPfS1__param_2,
	.param .u32 _Z28similarityMatrixAndTransposePKfS0_iiiPfS1__param_3,
	.param .u32 _Z28similarityMatrixAndTransposePKfS0_iiiPfS1__param_4,
	.param .u64 .ptr .align 1 _Z28similarityMatrixAndTransposePKfS0_iiiPfS1__param_5,
	.param .u64 .ptr .align 1 _Z28similarityMatrixAndTransposePKfS0_iiiPfS1__param_6
)
{
	.reg .pred 	%p<13>;
	.reg .b32 	%r<51>;
	.reg .b32 	%f<112>;
	.reg .b64 	%rd<47>;

	ld.param.u64 	%rd12, [_Z28similarityMatrixAndTransposePKfS0_iiiPfS1__param_0];
	ld.param.u64 	%rd13, [_Z28similarityMatrixAndTransposePKfS0_iiiPfS1__param_1];
	ld.param.u32 	%r25, [_Z28similarityMatrixAndTransposePKfS0_iiiPfS1__param_2];
	ld.param.u32 	%r28, [_Z28similarityMatrixAndTransposePKfS0_iiiPfS1__param_3];
	ld.param.u32 	%r27, [_Z28similarityMatrixAndTransposePKfS0_iiiPfS1__param_4];
	ld.param.u64 	%rd10, [_Z28similarityMatrixAndTransposePKfS0_iiiPfS1__param_5];
	ld.param.u64 	%rd11, [_Z28similarityMatrixAndTransposePKfS0_iiiPfS1__param_6];
	cvta.to.global.u64 	%rd1, %rd13;
	cvta.to.global.u64 	%rd2, %rd12;
	mov.u32 	%r29, %tid.x;
	mov.u32 	%r30, %ctaid.x;
	mov.u32 	%r31, %ntid.x;
	mad.lo.s32 	%r1, %r30, %r31, %r29;
	mov.u32 	%r32, %tid.y;
	mov.u32 	%r33, %ctaid.y;
	mov.u32 	%r34, %ntid.y;
	mad.lo.s32 	%r35, %r33, %r34, %r32;
	setp.ge.s32 	%p1, %r1, %r25;
	setp.ge.s32 	%p2, %r35, %r28;
	or.pred  	%p3, %p1, %p2;
	@%p3 bra 	$L__BB0_15;
	setp.lt.s32 	%p4, %r27, 1;
	mov.f32 	%f111, 0f00000000;
	@%p4 bra 	$L__BB0_14;
	mul.lo.s32 	%r3, %r27, %r1;
	mul.lo.s32 	%r4, %r27, %r35;
	and.b32  	%r5, %r27, 15;
	setp.lt.u32 	%p5, %r27, 16;
	mov.f32 	%f111, 0f00000000;
	mov.b32 	%r47, 0;
	@%p5 bra 	$L__BB0_5;
	and.b32  	%r47, %r27, 2147483632;
	neg.s32 	%r45, %r47;
	add.s64 	%rd3, %rd2, 32;
	mul.wide.u32 	%rd14, %r4, 4;
	add.s64 	%rd15, %rd14, %rd1;
	add.s64 	%rd45, %rd15, 32;
	mov.f32 	%f111, 0f00000000;
	mov.u32 	%r44, %r3;
$L__BB0_4:
	.pragma "nounroll";
	mul.wide.s32 	%rd16, %r44, 4;
	add.s64 	%rd17, %rd3, %rd16;
	ld.global.f32 	%f18, [%rd17+-32];
	ld.global.f32 	%f19, [%rd45+-32];
	fma.rn.f32 	%f20, %f18, %f19, %f111;
	ld.global.f32 	%f21, [%rd17+-28];
	ld.global.f32 	%f22, [%rd45+-28];
	fma.rn.f32 	%f23, %f21, %f22, %f20;
	ld.global.f32 	%f24, [%rd17+-24];
	ld.global.f32 	%f25, [%rd45+-24];
	fma.rn.f32 	%f26, %f24, %f25, %f23;
	ld.global.f32 	%f27, [%rd17+-20];
	ld.global.f32 	%f28, [%rd45+-20];
	fma.rn.f32 	%f29, %f27, %f28, %f26;
	ld.global.f32 	%f30, [%rd17+-16];
	ld.global.f32 	%f31, [%rd45+-16];
	fma.rn.f32 	%f32, %f30, %f31, %f29;
	ld.global.f32 	%f33, [%rd17+-12];
	ld.global.f32 	%f34, [%rd45+-12];
	fma.rn.f32 	%f35, %f33, %f34, %f32;
	ld.global.f32 	%f36, [%rd17+-8];
	ld.global.f32 	%f37, [%rd45+-8];
	fma.rn.f32 	%f38, %f36, %f37, %f35;
	ld.global.f32 	%f39, [%rd17+-4];
	ld.global.f32 	%f40, [%rd45+-4];
	fma.rn.f32 	%f41, %f39, %f40, %f38;
	ld.global.f32 	%f42, [%rd17];
	ld.global.f32 	%f43, [%rd45];
	fma.rn.f32 	%f44, %f42, %f43, %f41;
	ld.global.f32 	%f45, [%rd17+4];
	ld.global.f32 	%f46, [%rd45+4];
	fma.rn.f32 	%f47, %f45, %f46, %f44;
	ld.global.f32 	%f48, [%rd17+8];
	ld.global.f32 	%f49, [%rd45+8];
	fma.rn.f32 	%f50, %f48, %f49, %f47;
	ld.global.f32 	%f51, [%rd17+12];
	ld.global.f32 	%f52, [%rd45+12];
	fma.rn.f32 	%f53, %f51, %f52, %f50;
	ld.global.f32 	%f54, [%rd17+16];
	ld.global.f32 	%f55, [%rd45+16];
	fma.rn.f32 	%f56, %f54, %f55, %f53;
	ld.global.f32 	%f57, [%rd17+20];
	ld.global.f32 	%f58, [%rd45+20];
	fma.rn.f32 	%f59, %f57, %f58, %f56;
	ld.global.f32 	%f60, [%rd17+24];
	ld.global.f32 	%f61, [%rd45+24];
	fma.rn.f32 	%f62, %f60, %f61, %f59;
	ld.global.f32 	%f63, [%rd17+28];
	ld.global.f32 	%f64, [%rd45+28];
	fma.rn.f32 	%f111, %f63, %f64, %f62;
	add.s32 	%r45, %r45, 16;
	add.s32 	%r44, %r44, 16;
	add.s64 	%rd45, %rd45, 64;
	setp.ne.s32 	%p6, %r45, 0;
	@%p6 bra 	$L__BB0_4;
$L__BB0_5:
	setp.eq.s32 	%p7, %r5, 0;
	@%p7 bra 	$L__BB0_14;
	and.b32  	%r13, %r27, 7;
	setp.lt.u32 	%p8, %r5, 8;
	@%p8 bra 	$L__BB0_8;
	add.s32 	%r37, %r47, %r3;
	mul.wide.s32 	%rd18, %r37, 4;
	add.s64 	%rd19, %rd2, %rd18;
	ld.global.f32 	%f66, [%rd19];
	add.s32 	%r38, %r47, %r4;
	mul.wide.u32 	%rd20, %r38, 4;
	add.s64 	%rd21, %rd1, %rd20;
	ld.global.f32 	%f67, [%rd21];
	fma.rn.f32 	%f68, %f66, %f67, %f111;
	ld.global.f32 	%f69, [%rd19+4];
	cvt.u64.u32 	%rd22, %r4;
	cvt.u64.u32 	%rd23, %r47;
	add.s64 	%rd24, %rd23, %rd22;
	shl.b64 	%rd25, %rd24, 2;
	add.s64 	%rd26, %rd1, %rd25;
	ld.global.f32 	%f70, [%rd26+4];
	fma.rn.f32 	%f71, %f69, %f70, %f68;
	ld.global.f32 	%f72, [%rd19+8];
	ld.global.f32 	%f73, [%rd26+8];
	fma.rn.f32 	%f74, %f72, %f73, %f71;
	ld.global.f32 	%f75, [%rd19+12];
	ld.global.f32 	%f76, [%rd26+12];
	fma.rn.f32 	%f77, %f75, %f76, %f74;
	ld.global.f32 	%f78, [%rd19+16];
	ld.global.f32 	%f79, [%rd26+16];
	fma.rn.f32 	%f80, %f78, %f79, %f77;
	ld.global.f32 	%f81, [%rd19+20];
	ld.global.f32 	%f82, [%rd26+20];
	fma.rn.f32 	%f83, %f81, %f82, %f80;
	ld.global.f32 	%f84, [%rd19+24];
	ld.global.f32 	%f85, [%rd26+24];
	fma.rn.f32 	%f86, %f84, %f85, %f83;
	ld.global.f32 	%f87, [%rd19+28];
	ld.global.f32 	%f88, [%rd26+28];
	fma.rn.f32 	%f111, %f87, %f88, %f86;
	add.s32 	%r47, %r47, 8;
$L__BB0_8:
	setp.eq.s32 	%p9, %r13, 0;
	@%p9 bra 	$L__BB0_14;
	and.b32  	%r16, %r27, 3;
	setp.lt.u32 	%p10, %r13, 4;
	@%p10 bra 	$L__BB0_11;
	add.s32 	%r39, %r47, %r3;
	mul.wide.s32 	%rd27, %r39, 4;
	add.s64 	%rd28, %rd2, %rd27;
	ld.global.f32 	%f90, [%rd28];
	add.s32 	%r40, %r47, %r4;
	mul.wide.u32 	%rd29, %r40, 4;
	add.s64 	%rd30, %rd1, %rd29;
	ld.global.f32 	%f91, [%rd30];
	fma.rn.f32 	%f92, %f90, %f91, %f111;
	ld.global.f32 	%f93, [%rd28+4];
	cvt.u64.u32 	%rd31, %r4;
	cvt.u64.u32 	%rd32, %r47;
	add.s64 	%rd33, %rd32, %rd31;
	shl.b64 	%rd34, %rd33, 2;
	add.s64 	%rd35, %rd1, %rd34;
	ld.global.f32 	%f94, [%rd35+4];
	fma.rn.f32 	%f95, %f93, %f94, %f92;
	ld.global.f32 	%f96, [%rd28+8];
	ld.global.f32 	%f97, [%rd35+8];
	fma.rn.f32 	%f98, %f96, %f97, %f95;
	ld.global.f32 	%f99, [%rd28+12];
	ld.global.f32 	%f100, [%rd35+12];
	fma.rn.f32 	%f111, %f99, %f100, %f98;
	add.s32 	%r47, %r47, 4;
$L__BB0_11:
	setp.eq.s32 	%p11, %r16, 0;
	@%p11 bra 	$L__BB0_14;
	add.s32 	%r41, %r47, %r4;
	mul.wide.u32 	%rd36, %r41, 4;
	add.s64 	%rd46, %rd1, %rd36;
	add.s32 	%r50, %r47, %r3;
	neg.s32 	%r49, %r16;
$L__BB0_13:
	.pragma "nounroll";
	mul.wide.s32 	%rd37, %r50, 4;
	add.s64 	%rd38, %rd2, %rd37;
	ld.global.f32 	%f101, [%rd38];
	ld.global.f32 	%f102, [%rd46];
	fma.rn.f32 	%f111, %f101, %f102, %f111;
	add.s64 	%rd46, %rd46, 4;
	add.s32 	%r50, %r50, 1;
	add.s32 	%r49, %r49, 1;
	setp.ne.s32 	%p12, %r49, 0;
	@%p12 bra 	$L__BB0_13;
$L__BB0_14:
	mad.lo.s32 	%r42, %r28, %r1, %r35;
	cvta.to.global.u64 	%rd39, %rd10;
	mul.wide.s32 	%rd40, %r42, 4;
	add.s64 	%rd41, %rd39, %rd40;
	st.global.f32 	[%rd41], %f111;
	mad.lo.s32 	%r43, %r25, %r35, %r1;
	cvta.to.global.u64 	%rd42, %rd11;
	mul.wide.s32 	%rd43, %r43, 4;
	add.s64 	%rd44, %rd42, %rd43;
	st.global.f32 	[%rd44], %f111;
$L__BB0_15:
	ret;

}
	// .globl	_Z20matrixMultiplySharedPKfS0_PfS1_iiiiii
.visible .entry _Z20matrixMultiplySharedPKfS0_PfS1_iiiiii(
	.param .u64 .ptr .align 1 _Z20matrixMultiplySharedPKfS0_PfS1_iiiiii_param_0,
	.param .u64 .ptr .align 1 _Z20matrixMultiplySharedPKfS0_PfS1_iiiiii_param_1,
	.param .u64 .ptr .align 1 _Z20matrixMultiplySharedPKfS0_PfS1_iiiiii_param_2,
	.param .u64 .ptr .align 1 _Z20matrixMultiplySharedPKfS0_PfS1_iiiiii_param_3,
	.param .u32 _Z20matrixMultiplySharedPKfS0_PfS1_iiiiii_param_4,
	.param .u32 _Z20matrixMultiplySharedPKfS0_PfS1_iiiiii_param_5,
	.param .u32 _Z20matrixMultiplySharedPKfS0_PfS1_iiiiii_param_6,
	.param .u32 _Z20matrixMultiplySharedPKfS0_PfS1_iiiiii_param_7,
	.param .u32 _Z20matrixMultiplySharedPKfS0_PfS1_iiiiii_param_8,
	.param .u32 _Z20matrixMultiplySharedPKfS0_PfS1_iiiiii_param_9
)
{
	.reg .pred 	%p<26>;
	.reg .b32 	%r<77>;
	.reg .b32 	%f<181>;
	.reg .b64 	%rd<27>;
	// demoted variable
	.shared .align 4 .b8 _ZZ20matrixMultiplySharedPKfS0_PfS1_iiiiiiE2sA[1024];
	// demoted variable
	.shared .align 4 .b8 _ZZ20matrixMultiplySharedPKfS0_PfS1_iiiiiiE2sB[1024];
	ld.param.u64 	%rd5, [_Z20matrixMultiplySharedPKfS0_PfS1_iiiiii_param_0];
	ld.param.u64 	%rd6, [_Z20matrixMultiplySharedPKfS0_PfS1_iiiiii_param_1];
	ld.param.u32 	%r32, [_Z20matrixMultiplySharedPKfS0_PfS1_iiiiii_param_4];
	ld.param.u32 	%r33, [_Z20matrixMultiplySharedPKfS0_PfS1_iiiiii_param_5];
	ld.param.u32 	%r34, [_Z20matrixMultiplySharedPKfS0_PfS1_iiiiii_param_6];
	ld.param.u32 	%r35, [_Z20matrixMultiplySharedPKfS0_PfS1_iiiiii_param_7];
	ld.param.u32 	%r36, [_Z20matrixMultiplySharedPKfS0_PfS1_iiiiii_param_8];
	ld.param.u32 	%r37, [_Z20matrixMultiplySharedPKfS0_PfS1_iiiiii_param_9];
	cvta.to.global.u64 	%rd1, %rd6;
	cvta.to.global.u64 	%rd2, %rd5;
	mov.u32 	%r38, %ntid.y;
	mov.u32 	%r39, %ctaid.y;
	mov.u32 	%r1, %tid.y;
	mad.lo.s32 	%r2, %r38, %r39, %r1;
	mov.u32 	%r40, %ntid.x;
	mov.u32 	%r41, %ctaid.x;
	mov.u32 	%r3, %tid.x;
	mad.lo.s32 	%r4, %r40, %r41, %r3;
	shl.b32 	%r42, %r1, 6;
	mov.u32 	%r43, _ZZ20matrixMultiplySharedPKfS0_PfS1_iiiiiiE2sA;
	add.s32 	%r5, %r43, %r42;
	shl.b32 	%r44, %r3, 2;
	add.s32 	%r6, %r5, %r44;
	mov.b32 	%r45, 0;
	st.shared.u32 	[%r6], %r45;
	mov.u32 	%r46, _ZZ20matrixMultiplySharedPKfS0_PfS1_iiiiiiE2sB;
	add.s32 	%r47, %r46, %r42;
	add.s32 	%r7, %r47, %r44;
	st.shared.u32 	[%r7], %r45;
	setp.lt.s32 	%p1, %r33, -14;
	mov.f32 	%f180, 0f00000000;
	@%p1 bra 	$L__BB1_19;
	add.s32 	%r49, %r33, -1;
	shr.s32 	%r50, %r49, 31;
	shr.u32 	%r51, %r50, 28;
	add.s32 	%r52, %r49, %r51;
	shr.s32 	%r8, %r52, 4;
	mul.lo.s32 	%r9, %r33, %r2;
	add.s32 	%r10, %r46, %r44;
	setp.lt.s32 	%p2, %r33, 17;
	mov.f32 	%f180, 0f00000000;
	mov.b32 	%r76, 0;
	@%p2 bra 	$L__BB1_13;
	add.s32 	%r11, %r8, 1;
	and.b32  	%r55, %r11, 2147483646;
	neg.s32 	%r75, %r55;
	add.s32 	%r56, %r1, 16;
	mad.lo.s32 	%r73, %r35, %r56, %r4;
	mad.lo.s32 	%r72, %r1, %r35, %r4;
	add.s32 	%r57, %r3, %r9;
	add.s32 	%r71, %r57, 16;
	mov.f32 	%f180, 0f00000000;
	mov.u32 	%r70, %r3;
	mov.u32 	%r74, %r1;
$L__BB1_3:
	setp.ge.s32 	%p3, %r2, %r32;
	setp.ge.u32 	%p4, %r70, %r33;
	mov.f32 	%f172, 0f00000000;
	or.pred  	%p5, %p3, %p4;
	@%p5 bra 	$L__BB1_5;
	add.s32 	%r58, %r71, -16;
	mul.wide.u32 	%rd7, %r58, 4;
	add.s64 	%rd8, %rd2, %rd7;
	ld.global.f32 	%f172, [%rd8];
$L__BB1_5:
	setp.ge.s32 	%p6, %r4, %r35;
	st.shared.f32 	[%r6], %f172;
	setp.ge.u32 	%p7, %r74, %r34;
	mov.f32 	%f173, 0f00000000;
	or.pred  	%p8, %p6, %p7;
	@%p8 bra 	$L__BB1_7;
	mul.wide.u32 	%rd9, %r72, 4;
	add.s64 	%rd10, %rd1, %rd9;
	ld.global.f32 	%f173, [%rd10];
$L__BB1_7:
	st.shared.f32 	[%r7], %f173;
	bar.sync 	0;
	ld.shared.f32 	%f27, [%r5];
	ld.shared.f32 	%f28, [%r10];
	fma.rn.f32 	%f29, %f27, %f28, %f180;
	ld.shared.f32 	%f30, [%r5+4];
	ld.shared.f32 	%f31, [%r10+64];
	fma.rn.f32 	%f32, %f30, %f31, %f29;
	ld.shared.f32 	%f33, [%r5+8];
	ld.shared.f32 	%f34, [%r10+128];
	fma.rn.f32 	%f35, %f33, %f34, %f32;
	ld.shared.f32 	%f36, [%r5+12];
	ld.shared.f32 	%f37, [%r10+192];
	fma.rn.f32 	%f38, %f36, %f37, %f35;
	ld.shared.f32 	%f39, [%r5+16];
	ld.shared.f32 	%f40, [%r10+256];
	fma.rn.f32 	%f41, %f39, %f40, %f38;
	ld.shared.f32 	%f42, [%r5+20];
	ld.shared.f32 	%f43, [%r10+320];
	fma.rn.f32 	%f44, %f42, %f43, %f41;
	ld.shared.f32 	%f45, [%r5+24];
	ld.shared.f32 	%f46, [%r10+384];
	fma.rn.f32 	%f47, %f45, %f46, %f44;
	ld.shared.f32 	%f48, [%r5+28];
	ld.shared.f32 	%f49, [%r10+448];
	fma.rn.f32 	%f50, %f48, %f49, %f47;
	ld.shared.f32 	%f51, [%r5+32];
	ld.shared.f32 	%f52, [%r10+512];
	fma.rn.f32 	%f53, %f51, %f52, %f50;
	ld.shared.f32 	%f54, [%r5+36];
	ld.shared.f32 	%f55, [%r10+576];
	fma.rn.f32 	%f56, %f54, %f55, %f53;
	ld.shared.f32 	%f57, [%r5+40];
	ld.shared.f32 	%f58, [%r10+640];
	fma.rn.f32 	%f59, %f57, %f58, %f56;
	ld.shared.f32 	%f60, [%r5+44];
	ld.shared.f32 	%f61, [%r10+704];
	fma.rn.f32 	%f62, %f60, %f61, %f59;
	ld.shared.f32 	%f63, [%r5+48];
	ld.shared.f32 	%f64, [%r10+768];
	fma.rn.f32 	%f65, %f63, %f64, %f62;
	ld.shared.f32 	%f66, [%r5+52];
	ld.shared.f32 	%f67, [%r10+832];
	fma.rn.f32 	%f68, %f66, %f67, %f65;
	ld.shared.f32 	%f69, [%r5+56];
	ld.shared.f32 	%f70, [%r10+896];
	fma.rn.f32 	%f71, %f69, %f70, %f68;
	ld.shared.f32 	%f72, [%r5+60];
	ld.shared.f32 	%f73, [%r10+960];
	fma.rn.f32 	%f6, %f72, %f73, %f71;
	bar.sync 	0;
	add.s32 	%r59, %r70, 16;
	setp.ge.u32 	%p10, %r59, %r33;
	mov.f32 	%f174, 0f00000000;
	or.pred  	%p11, %p3, %p10;
	@%p11 bra 	$L__BB1_9;
	mul.wide.u32 	%rd11, %r71, 4;
	add.s64 	%rd12, %rd2, %rd11;
	ld.global.f32 	%f174, [%rd12];
$L__BB1_9:
	st.shared.f32 	[%r6], %f174;
	add.s32 	%r60, %r74, 16;
	setp.ge.u32 	%p13, %r60, %r34;
	mov.f32 	%f175, 0f00000000;
	or.pred  	%p14, %p6, %p13;
	@%p14 bra 	$L__BB1_11;
	mul.wide.u32 	%rd13, %r73, 4;
	add.s64 	%rd14, %rd1, %rd13;
	ld.global.f32 	%f175, [%rd14];
$L__BB1_11:
	st.shared.f32 	[%r7], %f175;
	bar.sync 	0;
	ld.shared.f32 	%f75, [%r5];
	ld.shared.f32 	%f76, [%r10];
	fma.rn.f32 	%f77, %f75, %f76, %f6;
	ld.shared.f32 	%f78, [%r5+4];
	ld.shared.f32 	%f79, [%r10+64];
	fma.rn.f32 	%f80, %f78, %f79, %f77;
	ld.shared.f32 	%f81, [%r5+8];
	ld.shared.f32 	%f82, [%r10+128];
	fma.rn.f32 	%f83, %f81, %f82, %f80;
	ld.shared.f32 	%f84, [%r5+12];
	ld.shared.f32 	%f85, [%r10+192];
	fma.rn.f32 	%f86, %f84, %f85, %f83;
	ld.shared.f32 	%f87, [%r5+16];
	ld.shared.f32 	%f88, [%r10+256];
	fma.rn.f32 	%f89, %f87, %f88, %f86;
	ld.shared.f32 	%f90, [%r5+20];
	ld.shared.f32 	%f91, [%r10+320];
	fma.rn.f32 	%f92, %f90, %f91, %f89;
	ld.shared.f32 	%f93, [%r5+24];
	ld.shared.f32 	%f94, [%r10+384];
	fma.rn.f32 	%f95, %f93, %f94, %f92;
	ld.shared.f32 	%f96, [%r5+28];
	ld.shared.f32 	%f97, [%r10+448];
	fma.rn.f32 	%f98, %f96, %f97, %f95;
	ld.shared.f32 	%f99, [%r5+32];
	ld.shared.f32 	%f100, [%r10+512];
	fma.rn.f32 	%f101, %f99, %f100, %f98;
	ld.shared.f32 	%f102, [%r5+36];
	ld.shared.f32 	%f103, [%r10+576];
	fma.rn.f32 	%f104, %f102, %f103, %f101;
	ld.shared.f32 	%f105, [%r5+40];
	ld.shared.f32 	%f106, [%r10+640];
	fma.rn.f32 	%f107, %f105, %f106, %f104;
	ld.shared.f32 	%f108, [%r5+44];
	ld.shared.f32 	%f109, [%r10+704];
	fma.rn.f32 	%f110, %f108, %f109, %f107;
	ld.shared.f32 	%f111, [%r5+48];
	ld.shared.f32 	%f112, [%r10+768];
	fma.rn.f32 	%f113, %f111, %f112, %f110;
	ld.shared.f32 	%f114, [%r5+52];
	ld.shared.f32 	%f115, [%r10+832];
	fma.rn.f32 	%f116, %f114, %f115, %f113;
	ld.shared.f32 	%f117, [%r5+56];
	ld.shared.f32 	%f118, [%r10+896];
	fma.rn.f32 	%f119, %f117, %f118, %f116;
	ld.shared.f32 	%f120, [%r5+60];
	ld.shared.f32 	%f121, [%r10+960];
	fma.rn.f32 	%f180, %f120, %f121, %f119;
	bar.sync 	0;
	add.s32 	%r75, %r75, 2;
	add.s32 	%r74, %r74, 32;
	shl.b32 	%r61, %r35, 5;
	add.s32 	%r73, %r73, %r61;
	add.s32 	%r72, %r72, %r61;
	add.s32 	%r71, %r71, 32;
	add.s32 	%r70, %r70, 32;
	setp.ne.s32 	%p15, %r75, 0;
	@%p15 bra 	$L__BB1_3;
	shl.b32 	%r62, %r11, 4;
	and.b32  	%r76, %r62, -32;
$L__BB1_13:
	and.b32  	%r63, %r8, 1;
	setp.eq.b32 	%p16, %r63, 1;
	@%p16 bra 	$L__BB1_19;
	setp.ge.s32 	%p17, %r2, %r32;
	add.s32 	%r30, %r76, %r3;
	setp.ge.u32 	%p18, %r30, %r33;
	mov.f32 	%f178, 0f00000000;
	or.pred  	%p19, %p17, %p18;
	@%p19 bra 	$L__BB1_16;
	add.s32 	%r65, %r30, %r9;
	mul.wide.u32 	%rd15, %r65, 4;
	add.s64 	%rd16, %rd2, %rd15;
	ld.global.f32 	%f178, [%rd16];
$L__BB1_16:
	setp.ge.s32 	%p20, %r4, %r35;
	st.shared.f32 	[%r6], %f178;
	add.s32 	%r31, %r76, %r1;
	setp.ge.u32 	%p21, %r31, %r34;
	mov.f32 	%f179, 0f00000000;
	or.pred  	%p22, %p20, %p21;
	@%p22 bra 	$L__BB1_18;
	mad.lo.s32 	%r67, %r31, %r35, %r4;
	mul.wide.u32 	%rd17, %r67, 4;
	add.s64 	%rd18, %rd1, %rd17;
	ld.global.f32 	%f179, [%rd18];
$L__BB1_18:
	st.shared.f32 	[%r7], %f179;
	bar.sync 	0;
	ld.shared.f32 	%f124, [%r5];
	ld.shared.f32 	%f125, [%r10];
	fma.rn.f32 	%f126, %f124, %f125, %f180;
	ld.shared.f32 	%f127, [%r5+4];
	ld.shared.f32 	%f128, [%r10+64];
	fma.rn.f32 	%f129, %f127, %f128, %f126;
	ld.shared.f32 	%f130, [%r5+8];
	ld.shared.f32 	%f131, [%r10+128];
	fma.rn.f32 	%f132, %f130, %f131, %f129;
	ld.shared.f32 	%f133, [%r5+12];
	ld.shared.f32 	%f134, [%r10+192];
	fma.rn.f32 	%f135, %f133, %f134, %f132;
	ld.shared.f32 	%f136, [%r5+16];
	ld.shared.f32 	%f137, [%r10+256];
	fma.rn.f32 	%f138, %f136, %f137, %f135;
	ld.shared.f32 	%f139, [%r5+20];
	ld.shared.f32 	%f140, [%r10+320];
	fma.rn.f32 	%f141, %f139, %f140, %f138;
	ld.shared.f32 	%f142, [%r5+24];
	ld.shared.f32 	%f143, [%r10+384];
	fma.rn.f32 	%f144, %f142, %f143, %f141;
	ld.shared.f32 	%f145, [%r5+28];
	ld.shared.f32 	%f146, [%r10+448];
	fma.rn.f32 	%f147, %f145, %f146, %f144;
	ld.shared.f32 	%f148, [%r5+32];
	ld.shared.f32 	%f149, [%r10+512];
	fma.rn.f32 	%f150, %f148, %f149, %f147;
	ld.shared.f32 	%f151, [%r5+36];
	ld.shared.f32 	%f152, [%r10+576];
	fma.rn.f32 	%f153, %f151, %f152, %f150;
	ld.shared.f32 	%f154, [%r5+40];
	ld.shared.f32 	%f155, [%r10+640];
	fma.rn.f32 	%f156, %f154, %f155, %f153;
	ld.shared.f32 	%f157, [%r5+44];
	ld.shared.f32 	%f158, [%r10+704];
	fma.rn.f32 	%f159, %f157, %f158, %f156;
	ld.shared.f32 	%f160, [%r5+48];
	ld.shared.f32 	%f161, [%r10+768];
	fma.rn.f32 	%f162, %f160, %f161, %f159;
	ld.shared.f32 	%f163, [%r5+52];
	ld.shared.f32 	%f164, [%r10+832];
	fma.rn.f32 	%f165, %f163, %f164, %f162;
	ld.shared.f32 	%f166, [%r5+56];
	ld.shared.f32 	%f167, [%r10+896];
	fma.rn.f32 	%f168, %f166, %f167, %f165;
	ld.shared.f32 	%f169, [%r5+60];
	ld.shared.f32 	%f170, [%r10+960];
	fma.rn.f32 	%f180, %f169, %f170, %f168;
	bar.sync 	0;
$L__BB1_19:
	setp.ge.s32 	%p23, %r2, %r36;
	setp.ge.s32 	%p24, %r4, %r37;
	or.pred  	%p25, %p23, %p24;
	@%p25 bra 	$L__BB1_21;
	ld.param.u64 	%rd26, [_Z20matrixMultiplySharedPKfS0_PfS1_iiiiii_param_3];
	ld.param.u64 	%rd25, [_Z20matrixMultiplySharedPKfS0_PfS1_iiiiii_param_2];
	mad.lo.s32 	%r68, %r37, %r2, %r4;
	cvta.to.global.u64 	%rd19, %rd25;
	mul.wide.s32 	%rd20, %r68, 4;
	add.s64 	%rd21, %rd19, %rd20;
	st.global.f32 	[%rd21], %f180;
	mad.lo.s32 	%r69, %r36, %r4, %r2;
	cvta.to.global.u64 	%rd22, %rd26;
	mul.wide.s32 	%rd23, %r69, 4;
	add.s64 	%rd24, %rd22, %rd23;
	st.global.f32 	[%rd24], %f180;
$L__BB1_21:
	ret;

}
	// .globl	_Z30similarityMatrixAndTransposeV2PKfS0_iiiPfS1_
.visible .entry _Z30similarityMatrixAndTransposeV2PKfS0_iiiPfS1_(
	.param .u64 .ptr .align 1 _Z30similarityMatrixAndTransposeV2PKfS0_iiiPfS1__param_0,
	.param .u64 .ptr .align 1 _Z30similarityMatrixAndTransposeV2PKfS0_iiiPfS1__param_1,
	.param .u32 _Z30similarityMatrixAndTransposeV2PKfS0_iiiPfS1__param_2,
	.param .u32 _Z30similarityMatrixAndTransposeV2PKfS0_iiiPfS1__param_3,
	.param .u32 _Z30similarityMatrixAndTransposeV2PKfS0_iiiPfS1__param_4,
	.param .u64 .ptr .align 1 _Z30similarityMatrixAndTransposeV2PKfS0_iiiPfS1__param_5,
	.param .u64 .ptr .align 1 _Z30similarityMatrixAndTransposeV2PKfS0_iiiPfS1__param_6
)
{
	.reg .pred 	%p<9>;
	.reg .b32 	%r<39>;
	.reg .b32 	%f<95>;
	.reg .b64 	%rd<38>;

	ld.param.u64 	%rd18, [_Z30similarityMatrixAndTransposeV2PKfS0_iiiPfS1__param_0];
	ld.param.u64 	%rd19, [_Z30similarityMatrixAndTransposeV2PKfS0_iiiPfS1__param_1];
	ld.param.u32 	%r15, [_Z30similarityMatrixAndTransposeV2PKfS0_iiiPfS1__param_2];
	ld.param.u32 	%r18, [_Z30similarityMatrixAndTransposeV2PKfS0_iiiPfS1__param_3];
	ld.param.u32 	%r17, [_Z30similarityMatrixAndTransposeV2PKfS0_iiiPfS1__param_4];
	ld.param.u64 	%rd16, [_Z30similarityMatrixAndTransposeV2PKfS0_iiiPfS1__param_5];
	ld.param.u64 	%rd17, [_Z30similarityMatrixAndTransposeV2PKfS0_iiiPfS1__param_6];
	cvta.to.global.u64 	%rd1, %rd19;
	cvta.to.global.u64 	%rd2, %rd18;
	mov.u32 	%r19, %tid.x;
	mov.u32 	%r20, %ctaid.x;
	mov.u32 	%r21, %ntid.x;
	mad.lo.s32 	%r1, %r20, %r21, %r19;
	mov.u32 	%r22, %tid.y;
	mov.u32 	%r23, %ctaid.y;
	mov.u32 	%r24, %ntid.y;
	mad.lo.s32 	%r25, %r23, %r24, %r22;
	setp.ge.s32 	%p1, %r1, %r15;
	setp.ge.s32 	%p2, %r25, %r18;
	or.pred  	%p3, %p1, %p2;
	@%p3 bra 	$L__BB2_9;
	mul.lo.s32 	%r3, %r17, %r25;
	setp.lt.s32 	%p4, %r17, 1;
	mov.f32 	%f94, 0f00000000;
	@%p4 bra 	$L__BB2_8;
	mul.lo.s32 	%r27, %r17, %r1;
	cvt.s64.s32 	%rd3, %r27;
	add.s32 	%r28, %r17, -1;
	shr.u32 	%r29, %r28, 2;
	add.s32 	%r4, %r29, 1;
	and.b32  	%r5, %r4, 3;
	setp.lt.u32 	%p5, %r17, 13;
	mov.f32 	%f94, 0f00000000;
	mov.b32 	%r37, 0;
	@%p5 bra 	$L__BB2_5;
	and.b32  	%r31, %r4, 2147483644;
	neg.s32 	%r35, %r31;
	shl.b64 	%rd20, %rd3, 2;
	add.s64 	%rd21, %rd20, %rd2;
	add.s64 	%rd35, %rd21, 32;
	mul.wide.u32 	%rd22, %r3, 4;
	add.s64 	%rd23, %rd22, %rd1;
	add.s64 	%rd34, %rd23, 32;
	mov.f32 	%f94, 0f00000000;
	mov.b32 	%r37, 0;
$L__BB2_4:
	.pragma "nounroll";
	ld.global.v4.f32 	{%f12, %f13, %f14, %f15}, [%rd35+-32];
	ld.global.v4.f32 	{%f16, %f17, %f18, %f19}, [%rd34+-32];
	fma.rn.f32 	%f20, %f12, %f16, 0f00000000;
	add.f32 	%f21, %f94, %f20;
	fma.rn.f32 	%f22, %f13, %f17, 0f00000000;
	add.f32 	%f23, %f21, %f22;
	fma.rn.f32 	%f24, %f14, %f18, 0f00000000;
	add.f32 	%f25, %f23, %f24;
	fma.rn.f32 	%f26, %f15, %f19, 0f00000000;
	add.f32 	%f27, %f25, %f26;
	ld.global.v4.f32 	{%f28, %f29, %f30, %f31}, [%rd35+-16];
	ld.global.v4.f32 	{%f32, %f33, %f34, %f35}, [%rd34+-16];
	fma.rn.f32 	%f36, %f28, %f32, 0f00000000;
	add.f32 	%f37, %f27, %f36;
	fma.rn.f32 	%f38, %f29, %f33, 0f00000000;
	add.f32 	%f39, %f37, %f38;
	fma.rn.f32 	%f40, %f30, %f34, 0f00000000;
	add.f32 	%f41, %f39, %f40;
	fma.rn.f32 	%f42, %f31, %f35, 0f00000000;
	add.f32 	%f43, %f41, %f42;
	ld.global.v4.f32 	{%f44, %f45, %f46, %f47}, [%rd35];
	ld.global.v4.f32 	{%f48, %f49, %f50, %f51}, [%rd34];
	fma.rn.f32 	%f52, %f44, %f48, 0f00000000;
	add.f32 	%f53, %f43, %f52;
	fma.rn.f32 	%f54, %f45, %f49, 0f00000000;
	add.f32 	%f55, %f53, %f54;
	fma.rn.f32 	%f56, %f46, %f50, 0f00000000;
	add.f32 	%f57, %f55, %f56;
	fma.rn.f32 	%f58, %f47, %f51, 0f00000000;
	add.f32 	%f59, %f57, %f58;
	ld.global.v4.f32 	{%f60, %f61, %f62, %f63}, [%rd35+16];
	ld.global.v4.f32 	{%f64, %f65, %f66, %f67}, [%rd34+16];
	fma.rn.f32 	%f68, %f60, %f64, 0f00000000;
	add.f32 	%f69, %f59, %f68;
	fma.rn.f32 	%f70, %f61, %f65, 0f00000000;
	add.f32 	%f71, %f69, %f70;
	fma.rn.f32 	%f72, %f62, %f66, 0f00000000;
	add.f32 	%f73, %f71, %f72;
	fma.rn.f32 	%f74, %f63, %f67, 0f00000000;
	add.f32 	%f94, %f73, %f74;
	add.s32 	%r37, %r37, 16;
	add.s32 	%r35, %r35, 4;
	add.s64 	%rd35, %rd35, 64;
	add.s64 	%rd34, %rd34, 64;
	setp.ne.s32 	%p6, %r35, 0;
	@%p6 bra 	$L__BB2_4;
$L__BB2_5:
	setp.eq.s32 	%p7, %r5, 0;
	@%p7 bra 	$L__BB2_8;
	add.s32 	%r32, %r37, %r3;
	mul.wide.u32 	%rd24, %r32, 4;
	add.s64 	%rd37, %rd1, %rd24;
	cvt.u64.u32 	%rd25, %r37;
	add.s64 	%rd26, %rd3, %rd25;
	shl.b64 	%rd27, %rd26, 2;
	add.s64 	%rd36, %rd2, %rd27;
	neg.s32 	%r38, %r5;
$L__BB2_7:
	.pragma "nounroll";
	ld.global.v4.f32 	{%f75, %f76, %f77, %f78}, [%rd36];
	ld.global.v4.f32 	{%f79, %f80, %f81, %f82}, [%rd37];
	fma.rn.f32 	%f83, %f75, %f79, 0f00000000;
	add.f32 	%f84, %f94, %f83;
	fma.rn.f32 	%f85, %f76, %f80, 0f00000000;
	add.f32 	%f86, %f84, %f85;
	fma.rn.f32 	%f87, %f77, %f81, 0f00000000;
	add.f32 	%f88, %f86, %f87;
	fma.rn.f32 	%f89, %f78, %f82, 0f00000000;
	add.f32 	%f94, %f88, %f89;
	add.s64 	%rd37, %rd37, 16;
	add.s64 	%rd36, %rd36, 16;
	add.s32 	%r38, %r38, 1;
	setp.ne.s32 	%p8, %r38, 0;
	@%p8 bra 	$L__BB2_7;
$L__BB2_8:
	mad.lo.s32 	%r33, %r18, %r1, %r25;
	cvta.to.global.u64 	%rd28, %rd16;
	mul.wide.s32 	%rd29, %r33, 4;
	add.s64 	%rd30, %rd28, %rd29;
	st.global.f32 	[%rd30], %f94;
	mad.lo.s32 	%r34, %r15, %r25, %r1;
	cvta.to.global.u64 	%rd31, %rd17;
	mul.wide.s32 	%rd32, %r34, 4;
	add.s64 	%rd33, %rd31, %rd32;
	st.global.f32 	[%rd33], %f94;
$L__BB2_9:
	ret;

}
	// .globl	_Z20similarityMatrixFastPKfS0_iiiPf
.visible .entry _Z20similarityMatrixFastPKfS0_iiiPf(
	.param .u64 .ptr .align 1 _Z20similarityMatrixFastPKfS0_iiiPf_param_0,
	.param .u64 .ptr .align 1 _Z20similarityMatrixFastPKfS0_iiiPf_param_1,
	.param .u32 _Z20similarityMatrixFastPKfS0_iiiPf_param_2,
	.param .u32 _Z20similarityMatrixFastPKfS0_iiiPf_param_3,
	.param .u32 _Z20similarityMatrixFastPKfS0_iiiPf_param_4,
	.param .u64 .ptr .align 1 _Z20similarityMatrixFastPKfS0_iiiPf_param_5
)
{
	.reg .pred 	%p<9>;
	.reg .b32 	%r<38>;
	.reg .b32 	%f<95>;
	.reg .b64 	%rd<34>;

	ld.param.u64 	%rd17, [_Z20similarityMatrixFastPKfS0_iiiPf_param_0];
	ld.param.u64 	%rd18, [_Z20similarityMatrixFastPKfS0_iiiPf_param_1];
	ld.param.u32 	%r17, [_Z20similarityMatrixFastPKfS0_iiiPf_param_2];
	ld.param.u32 	%r18, [_Z20similarityMatrixFastPKfS0_iiiPf_param_3];
	ld.param.u32 	%r16, [_Z20similarityMatrixFastPKfS0_iiiPf_param_4];
	ld.param.u64 	%rd16, [_Z20similarityMatrixFastPKfS0_iiiPf_param_5];
	cvta.to.global.u64 	%rd1, %rd18;
	cvta.to.global.u64 	%rd2, %rd17;
	mov.u32 	%r19, %tid.x;
	mov.u32 	%r20, %ctaid.x;
	mov.u32 	%r21, %ntid.x;
	mad.lo.s32 	%r1, %r20, %r21, %r19;
	mov.u32 	%r22, %tid.y;
	mov.u32 	%r23, %ctaid.y;
	mov.u32 	%r24, %ntid.y;
	mad.lo.s32 	%r25, %r23, %r24, %r22;
	setp.ge.s32 	%p1, %r1, %r17;
	setp.ge.s32 	%p2, %r25, %r18;
	or.pred  	%p3, %p1, %p2;
	@%p3 bra 	$L__BB3_9;
	mul.lo.s32 	%r3, %r16, %r25;
	setp.lt.s32 	%p4, %r16, 1;
	mov.f32 	%f94, 0f00000000;
	@%p4 bra 	$L__BB3_8;
	mul.lo.s32 	%r27, %r16, %r1;
	cvt.s64.s32 	%rd3, %r27;
	add.s32 	%r28, %r16, -1;
	shr.u32 	%r29, %r28, 2;
	add.s32 	%r4, %r29, 1;
	and.b32  	%r5, %r4, 3;
	setp.lt.u32 	%p5, %r16, 13;
	mov.f32 	%f94, 0f00000000;
	mov.b32 	%r36, 0;
	@%p5 bra 	$L__BB3_5;
	and.b32  	%r31, %r4, 2147483644;
	neg.s32 	%r34, %r31;
	shl.b64 	%rd19, %rd3, 2;
	add.s64 	%rd20, %rd19, %rd2;
	add.s64 	%rd31, %rd20, 32;
	mul.wide.u32 	%rd21, %r3, 4;
	add.s64 	%rd22, %rd21, %rd1;
	add.s64 	%rd30, %rd22, 32;
	mov.f32 	%f94, 0f00000000;
	mov.b32 	%r36, 0;
$L__BB3_4:
	.pragma "nounroll";
	ld.global.v4.f32 	{%f12, %f13, %f14, %f15}, [%rd31+-32];
	ld.global.v4.f32 	{%f16, %f17, %f18, %f19}, [%rd30+-32];
	fma.rn.f32 	%f20, %f12, %f16, 0f00000000;
	add.f32 	%f21, %f94, %f20;
	fma.rn.f32 	%f22, %f13, %f17, 0f00000000;
	add.f32 	%f23, %f21, %f22;
	fma.rn.f32 	%f24, %f14, %f18, 0f00000000;
	add.f32 	%f25, %f23, %f24;
	fma.rn.f32 	%f26, %f15, %f19, 0f00000000;
	add.f32 	%f27, %f25, %f26;
	ld.global.v4.f32 	{%f28, %f29, %f30, %f31}, [%rd31+-16];
	ld.global.v4.f32 	{%f32, %f33, %f34, %f35}, [%rd30+-16];
	fma.rn.f32 	%f36, %f28, %f32, 0f00000000;
	add.f32 	%f37, %f27, %f36;
	fma.rn.f32 	%f38, %f29, %f33, 0f00000000;
	add.f32 	%f39, %f37, %f38;
	fma.rn.f32 	%f40, %f30, %f34, 0f00000000;
	add.f32 	%f41, %f39, %f40;
	fma.rn.f32 	%f42, %f31, %f35, 0f00000000;
	add.f32 	%f43, %f41, %f42;
	ld.global.v4.f32 	{%f44, %f45, %f46, %f47}, [%rd31];
	ld.global.v4.f32 	{%f48, %f49, %f50, %f51}, [%rd30];
	fma.rn.f32 	%f52, %f44, %f48, 0f00000000;
	add.f32 	%f53, %f43, %f52;
	fma.rn.f32 	%f54, %f45, %f49, 0f00000000;
	add.f32 	%f55, %f53, %f54;
	fma.rn.f32 	%f56, %f46, %f50, 0f00000000;
	add.f32 	%f57, %f55, %f56;
	fma.rn.f32 	%f58, %f47, %f51, 0f00000000;
	add.f32 	%f59, %f57, %f58;
	ld.global.v4.f32 	{%f60, %f61, %f62, %f63}, [%rd31+16];
	ld.global.v4.f32 	{%f64, %f65, %f66, %f67}, [%rd30+16];
	fma.rn.f32 	%f68, %f60, %f64, 0f00000000;
	add.f32 	%f69, %f59, %f68;
	fma.rn.f32 	%f70, %f61, %f65, 0f00000000;
	add.f32 	%f71, %f69, %f70;
	fma.rn.f32 	%f72, %f62, %f66, 0f00000000;
	add.f32 	%f73, %f71, %f72;
	fma.rn.f32 	%f74, %f63, %f67, 0f00000000;
	add.f32 	%f94, %f73, %f74;
	add.s32 	%r36, %r36, 16;
	add.s32 	%r34, %r34, 4;
	add.s64 	%rd31, %rd31, 64;
	add.s64 	%rd30, %rd30, 64;
	setp.ne.s32 	%p6, %r34, 0;
	@%p6 bra 	$L__BB3_4;
$L__BB3_5:
	setp.eq.s32 	%p7, %r5, 0;
	@%p7 bra 	$L__BB3_8;
	add.s32 	%r32, %r36, %r3;
	mul.wide.u32 	%rd23, %r32, 4;
	add.s64 	%rd33, %rd1, %rd23;
	cvt.u64.u32 	%rd24, %r36;
	add.s64 	%rd25, %rd3, %rd24;
	shl.b64 	%rd26, %rd25, 2;
	add.s64 	%rd32, %rd2, %rd26;
	neg.s32 	%r37, %r5;
$L__BB3_7:
	.pragma "nounroll";
	ld.global.v4.f32 	{%f75, %f76, %f77, %f78}, [%rd32];
	ld.global.v4.f32 	{%f79, %f80, %f81, %f82}, [%rd33];
	fma.rn.f32 	%f83, %f75, %f79, 0f00000000;
	add.f32 	%f84, %f94, %f83;
	fma.rn.f32 	%f85, %f76, %f80, 0f00000000;
	add.f32 	%f86, %f84, %f85;
	fma.rn.f32 	%f87, %f77, %f81, 0f00000000;
	add.f32 	%f88, %f86, %f87;
	fma.rn.f32 	%f89, %f78, %f82, 0f00000000;
	add.f32 	%f94, %f88, %f89;
	add.s64 	%rd33, %rd33, 16;
	add.s64 	%rd32, %rd32, 16;
	add.s32 	%r37, %r37, 1;
	setp.ne.s32 	%p8, %r37, 0;
	@%p8 bra 	$L__BB3_7;
$L__BB3_8:
	mad.lo.s32 	%r33, %r18, %r1, %r25;
	cvta.to.global.u64 	%rd27, %rd16;
	mul.wide.s32 	%rd28, %r33, 4;
	add.s64 	%rd29, %rd27, %rd28;
	st.global.f32 	[%rd29], %f94;
$L__BB3_9:
	ret;

}
	// .globl	_Z12transposeSimPKfPfii
.visible .entry _Z12transposeSimPKfPfii(
	.param .u64 .ptr .align 1 _Z12transposeSimPKfPfii_param_0,
	.param .u64 .ptr .align 1 _Z12transposeSimPKfPfii_param_1,
	.param .u32 _Z12transposeSimPKfPfii_param_2,
	.param .u32 _Z12transposeSimPKfPfii_param_3
)
{
	.reg .pred 	%p<4>;
	.reg .b32 	%r<15>;
	.reg .b32 	%f<2>;
	.reg .b64 	%rd<9>;

	ld.param.u64 	%rd1, [_Z12transposeSimPKfPfii_param_0];
	ld.param.u64 	%rd2, [_Z12transposeSimPKfPfii_param_1];
	ld.param.u32 	%r3, [_Z12transposeSimPKfPfii_param_2];
	ld.param.u32 	%r5, [_Z12transposeSimPKfPfii_param_3];
	mov.u32 	%r6, %tid.x;
	mov.u32 	%r7, %ctaid.x;
	mov.u32 	%r8, %ntid.x;
	mad.lo.s32 	%r1, %r7, %r8, %r6;
	mov.u32 	%r9, %tid.y;
	mov.u32 	%r10, %ctaid.y;
	mov.u32 	%r11, %ntid.y;
	mad.lo.s32 	%r12, %r10, %r11, %r9;
	setp.ge.s32 	%p1, %r1, %r3;
	setp.ge.s32 	%p2, %r12, %r5;
	or.pred  	%p3, %p1, %p2;
	@%p3 bra 	$L__BB4_2;
	cvta.to.global.u64 	%rd3, %rd1;
	cvta.to.global.u64 	%rd4, %rd2;
	mad.lo.s32 	%r13, %r5, %r1, %r12;
	mul.wide.s32 	%rd5, %r13, 4;
	add.s64 	%rd6, %rd3, %rd5;
	ld.global.f32 	%f1, [%rd6];
	mad.lo.s32 	%r14, %r3, %r12, %r1;
	mul.wide.s32 	%rd7, %r14, 4;
	add.s64 	%rd8, %rd4, %rd7;
	st.global.f32 	[%rd8], %f1;
$L__BB4_2:
	ret;

}
	// .globl	_Z20transposeDescriptorsPKfPfii
.visible .entry _Z20transposeDescriptorsPKfPfii(
	.param .u64 .ptr .align 1 _Z20transposeDescriptorsPKfPfii_param_0,
	.param .u64 .ptr .align 1 _Z20transposeDescriptorsPKfPfii_param_1,
	.param .u32 _Z20transposeDescriptorsPKfPfii_param_2,
	.param .u32 _Z20transposeDescriptorsPKfPfii_param_3
)
{
	.reg .pred 	%p<4>;
	.reg .b32 	%r<15>;
	.reg .b32 	%f<2>;
	.reg .b64 	%rd<9>;

	ld.param.u64 	%rd1, [_Z20transposeDescriptorsPKfPfii_param_0];
	ld.param.u64 	%rd2, [_Z20transposeDescriptorsPKfPfii_param_1];
	ld.param.u32 	%r3, [_Z20transposeDescriptorsPKfPfii_param_2];
	ld.param.u32 	%r5, [_Z20transposeDescriptorsPKfPfii_param_3];
	mov.u32 	%r6, %tid.x;
	mov.u32 	%r7, %ctaid.x;
	mov.u32 	%r8, %ntid.x;
	mad.lo.s32 	%r1, %r7, %r8, %r6;
	mov.u32 	%r9, %tid.y;
	mov.u32 	%r10, %ctaid.y;
	mov.u32 	%r11, %ntid.y;
	mad.lo.s32 	%r12, %r10, %r11, %r9;
	setp.ge.s32 	%p1, %r1, %r3;
	setp.ge.s32 	%p2, %r12, %r5;
	or.pred  	%p3, %p1, %p2;
	@%p3 bra 	$L__BB5_2;
	cvta.to.global.u64 	%rd3, %rd1;
	cvta.to.global.u64 	%rd4, %rd2;
	mad.lo.s32 	%r13, %r5, %r1, %r12;
	mul.wide.s32 	%rd5, %r13, 4;
	add.s64 	%rd6, %rd3, %rd5;
	ld.global.f32 	%f1, [%rd6];
	mad.lo.s32 	%r14, %r3, %r12, %r1;
	mul.wide.s32 	%rd7, %r14, 4;
	add.s64 	%rd8, %rd4, %rd7;
	st.global.f32 	[%rd8], %f1;
$L__BB5_2:
	ret;

}
	// .globl	_Z7find_nnPKfPiPfiif
.visible .entry _Z7find_nnPKfPiPfiif(
	.param .u64 .ptr .align 1 _Z7find_nnPKfPiPfiif_param_0,
	.param .u64 .ptr .align 1 _Z7find_nnPKfPiPfiif_param_1,
	.param .u64 .ptr .align 1 _Z7find_nnPKfPiPfiif_param_2,
	.param .u32 _Z7find_nnPKfPiPfiif_param_3,
	.param .u32 _Z7find_nnPKfPiPfiif_param_4,
	.param .f32 _Z7find_nnPKfPiPfiif_param_5
)
{
	.reg .pred 	%p<18>;
	.reg .b32 	%r<63>;
	.reg .b32 	%f<60>;
	.reg .b64 	%rd<15>;

	ld.param.u64 	%rd6, [_Z7find_nnPKfPiPfiif_param_0];
	ld.param.u64 	%rd4, [_Z7find_nnPKfPiPfiif_param_1];
	ld.param.u64 	%rd5, [_Z7find_nnPKfPiPfiif_param_2];
	ld.param.u32 	%r35, [_Z7find_nnPKfPiPfiif_param_3];
	ld.param.u32 	%r34, [_Z7find_nnPKfPiPfiif_param_4];
	ld.param.f32 	%f26, [_Z7find_nnPKfPiPfiif_param_5];
	cvta.to.global.u64 	%rd1, %rd6;
	mov.u32 	%r36, %tid.x;
	mov.u32 	%r37, %ctaid.x;
	mov.u32 	%r38, %ntid.x;
	mad.lo.s32 	%r1, %r37, %r38, %r36;
	setp.ge.s32 	%p1, %r1, %r35;
	@%p1 bra 	$L__BB6_24;
	setp.lt.s32 	%p2, %r34, 1;
	mov.b32 	%r60, -1;
	mov.f32 	%f41, 0fF149F2CA;
	mov.f32 	%f49, %f41;
	@%p2 bra 	$L__BB6_23;
	mul.lo.s32 	%r2, %r34, %r1;
	and.b32  	%r3, %r34, 3;
	setp.lt.u32 	%p3, %r34, 4;
	mov.f32 	%f49, 0fF149F2CA;
	mov.b32 	%r60, -1;
	mov.b32 	%r59, 0;
	mov.f32 	%f41, %f49;
	@%p3 bra 	$L__BB6_17;
	and.b32  	%r59, %r34, 2147483644;
	neg.s32 	%r48, %r59;
	add.s64 	%rd2, %rd1, 8;
	mov.f32 	%f49, 0fF149F2CA;
	mov.b32 	%r60, -1;
	mov.b32 	%r47, 1;
	mov.u32 	%r46, %r2;
$L__BB6_4:
	add.s32 	%r50, %r47, -1;
	mul.wide.s32 	%rd7, %r46, 4;
	add.s64 	%rd3, %rd2, %rd7;
	ld.global.f32 	%f3, [%rd3+-8];
	setp.gt.f32 	%p4, %f3, %f41;
	mov.f32 	%f45, %f3;
	@%p4 bra 	$L__BB6_7;
	setp.leu.f32 	%p5, %f3, %f49;
	mov.f32 	%f45, %f41;
	mov.f32 	%f41, %f49;
	mov.u32 	%r50, %r60;
	@%p5 bra 	$L__BB6_7;
	mov.f32 	%f41, %f3;
$L__BB6_7:
	ld.global.f32 	%f6, [%rd3+-4];
	setp.gt.f32 	%p6, %f6, %f45;
	mov.f32 	%f47, %f6;
	mov.u32 	%r51, %r47;
	@%p6 bra 	$L__BB6_10;
	setp.leu.f32 	%p7, %f6, %f41;
	mov.f32 	%f47, %f45;
	mov.f32 	%f45, %f41;
	mov.u32 	%r51, %r50;
	@%p7 bra 	$L__BB6_10;
	mov.f32 	%f45, %f6;
$L__BB6_10:
	add.s32 	%r52, %r47, 1;
	ld.global.f32 	%f9, [%rd3];
	setp.gt.f32 	%p8, %f9, %f47;
	mov.f32 	%f49, %f9;
	@%p8 bra 	$L__BB6_13;
	setp.leu.f32 	%p9, %f9, %f45;
	mov.f32 	%f49, %f47;
	mov.f32 	%f47, %f45;
	mov.u32 	%r52, %r51;
	@%p9 bra 	$L__BB6_13;
	mov.f32 	%f47, %f9;
$L__BB6_13:
	ld.global.f32 	%f12, [%rd3+4];
	setp.gt.f32 	%p10, %f12, %f49;
	add.s32 	%r60, %r47, 2;
	mov.f32 	%f41, %f12;
	@%p10 bra 	$L__BB6_16;
	setp.leu.f32 	%p11, %f12, %f47;
	mov.f32 	%f41, %f49;
	mov.f32 	%f49, %f47;
	mov.u32 	%r60, %r52;
	@%p11 bra 	$L__BB6_16;
	mov.f32 	%f49, %f12;
$L__BB6_16:
	add.s32 	%r48, %r48, 4;
	add.s32 	%r47, %r47, 4;
	add.s32 	%r46, %r46, 4;
	setp.ne.s32 	%p12, %r48, 0;
	@%p12 bra 	$L__BB6_4;
$L__BB6_17:
	setp.eq.s32 	%p13, %r3, 0;
	@%p13 bra 	$L__BB6_23;
	add.s32 	%r58, %r59, %r2;
	neg.s32 	%r57, %r3;
$L__BB6_19:
	.pragma "nounroll";
	mov.f32 	%f20, %f41;
	mov.f32 	%f19, %f49;
	mov.u32 	%r28, %r60;
	mul.wide.s32 	%rd8, %r58, 4;
	add.s64 	%rd9, %rd1, %rd8;
	ld.global.f32 	%f21, [%rd9];
	setp.gt.f32 	%p14, %f21, %f20;
	mov.f32 	%f41, %f21;
	mov.f32 	%f49, %f20;
	mov.u32 	%r60, %r59;
	@%p14 bra 	$L__BB6_22;
	setp.leu.f32 	%p15, %f21, %f19;
	mov.f32 	%f41, %f20;
	mov.f32 	%f49, %f19;
	mov.u32 	%r60, %r28;
	@%p15 bra 	$L__BB6_22;
	mov.f32 	%f49, %f21;
$L__BB6_22:
	add.s32 	%r59, %r59, 1;
	add.s32 	%r58, %r58, 1;
	add.s32 	%r57, %r57, 1;
	setp.ne.s32 	%p16, %r57, 0;
	@%p16 bra 	$L__BB6_19;
$L__BB6_23:
	mov.f32 	%f31, 0f3F800000;
	sub.f32 	%f32, %f31, %f41;
	add.f32 	%f33, %f32, %f32;
	sub.f32 	%f34, %f31, %f49;
	add.f32 	%f35, %f34, %f34;
	mul.f32 	%f36, %f26, %f35;
	setp.le.f32 	%p17, %f33, %f36;
	selp.b32 	%r45, %r60, -1, %p17;
	cvta.to.global.u64 	%rd10, %rd4;
	mul.wide.s32 	%rd11, %r1, 4;
	add.s64 	%rd12, %rd10, %rd11;
	st.global.u32 	[%rd12], %r45;
	add.f32 	%f37, %f41, 0f3F800000;
	mul.f32 	%f38, %f37, 0f3F000000;
	selp.f32 	%f39, %f38, 0f00000000, %p17;
	cvta.to.global.u64 	%rd13, %rd5;
	add.s64 	%rd14, %rd13, %rd11;
	st.global.f32 	[%rd14], %f39;
$L__BB6_24:
	ret;

}
	// .globl	_Z9find_nnV2PKfPiPfiif
.visible .entry _Z9find_nnV2PKfPiPfiif(
	.param .u64 .ptr .align 1 _Z9find_nnV2PKfPiPfiif_param_0,
	.param .u64 .ptr .align 1 _Z9find_nnV2PKfPiPfiif_param_1,
	.param .u64 .ptr .align 1 _Z9find_nnV2PKfPiPfiif_param_2,
	.param .u32 _Z9find_nnV2PKfPiPfiif_param_3,
	.param .u32 _Z9find_nnV2PKfPiPfiif_param_4,
	.param .f32 _Z9find_nnV2PKfPiPfiif_param_5
)
{
	.reg .pred 	%p<70>;
	.reg .b32 	%r<120>;
	.reg .b32 	%f<169>;
	.reg .b64 	%rd<19>;

	ld.param.u64 	%rd5, [_Z9find_nnV2PKfPiPfiif_param_0];
	ld.param.u64 	%rd3, [_Z9find_nnV2PKfPiPfiif_param_1];
	ld.param.u64 	%rd4, [_Z9find_nnV2PKfPiPfiif_param_2];
	ld.param.u32 	%r38, [_Z9find_nnV2PKfPiPfiif_param_3];
	ld.param.u32 	%r37, [_Z9find_nnV2PKfPiPfiif_param_4];
	ld.param.f32 	%f27, [_Z9find_nnV2PKfPiPfiif_param_5];
	cvta.to.global.u64 	%rd1, %rd5;
	mov.u32 	%r39, %tid.x;
	mov.u32 	%r40, %ctaid.x;
	mov.u32 	%r41, %ntid.x;
	mad.lo.s32 	%r1, %r40, %r41, %r39;
	setp.ge.s32 	%p1, %r1, %r38;
	@%p1 bra 	$L__BB7_15;
	setp.lt.s32 	%p2, %r37, 1;
	mov.b32 	%r119, -1;
	mov.f32 	%f167, 0fF149F2CA;
	mov.f32 	%f168, %f167;
	@%p2 bra 	$L__BB7_14;
	mul.lo.s32 	%r2, %r37, %r1;
	and.b32  	%r3, %r37, 15;
	setp.lt.u32 	%p3, %r37, 16;
	mov.f32 	%f168, 0fF149F2CA;
	mov.b32 	%r119, -1;
	mov.b32 	%r110, 0;
	mov.f32 	%f167, %f168;
	@%p3 bra 	$L__BB7_5;
	and.b32  	%r110, %r37, 2147483632;
	add.s64 	%rd2, %rd1, 32;
	mov.f32 	%f168, 0fF149F2CA;
	mov.b32 	%r119, -1;
	mov.b32 	%r104, 0;
	mov.u32 	%r103, %r2;
$L__BB7_4:
	.pragma "nounroll";
	mul.wide.s32 	%rd6, %r103, 4;
	add.s64 	%rd7, %rd2, %rd6;
	ld.global.f32 	%f32, [%rd7+-32];
	setp.gt.f32 	%p4, %f32, %f167;
	setp.gt.f32 	%p5, %f32, %f168;
	selp.f32 	%f33, %f32, %f168, %p5;
	selp.f32 	%f34, %f32, %f167, %p4;
	selp.f32 	%f35, %f167, %f33, %p4;
	selp.b32 	%r48, %r104, %r119, %p4;
	ld.global.f32 	%f36, [%rd7+-28];
	setp.gt.f32 	%p6, %f36, %f34;
	setp.gt.f32 	%p7, %f36, %f35;
	selp.f32 	%f37, %f36, %f35, %p7;
	selp.f32 	%f38, %f36, %f34, %p6;
	selp.f32 	%f39, %f34, %f37, %p6;
	add.s32 	%r49, %r104, 1;
	selp.b32 	%r50, %r49, %r48, %p6;
	ld.global.f32 	%f40, [%rd7+-24];
	setp.gt.f32 	%p8, %f40, %f38;
	setp.gt.f32 	%p9, %f40, %f39;
	selp.f32 	%f41, %f40, %f39, %p9;
	selp.f32 	%f42, %f40, %f38, %p8;
	selp.f32 	%f43, %f38, %f41, %p8;
	add.s32 	%r51, %r104, 2;
	selp.b32 	%r52, %r51, %r50, %p8;
	ld.global.f32 	%f44, [%rd7+-20];
	setp.gt.f32 	%p10, %f44, %f42;
	setp.gt.f32 	%p11, %f44, %f43;
	selp.f32 	%f45, %f44, %f43, %p11;
	selp.f32 	%f46, %f44, %f42, %p10;
	selp.f32 	%f47, %f42, %f45, %p10;
	add.s32 	%r53, %r104, 3;
	selp.b32 	%r54, %r53, %r52, %p10;
	ld.global.f32 	%f48, [%rd7+-16];
	setp.gt.f32 	%p12, %f48, %f46;
	setp.gt.f32 	%p13, %f48, %f47;
	selp.f32 	%f49, %f48, %f47, %p13;
	selp.f32 	%f50, %f48, %f46, %p12;
	selp.f32 	%f51, %f46, %f49, %p12;
	add.s32 	%r55, %r104, 4;
	selp.b32 	%r56, %r55, %r54, %p12;
	ld.global.f32 	%f52, [%rd7+-12];
	setp.gt.f32 	%p14, %f52, %f50;
	setp.gt.f32 	%p15, %f52, %f51;
	selp.f32 	%f53, %f52, %f51, %p15;
	selp.f32 	%f54, %f52, %f50, %p14;
	selp.f32 	%f55, %f50, %f53, %p14;
	add.s32 	%r57, %r104, 5;
	selp.b32 	%r58, %r57, %r56, %p14;
	ld.global.f32 	%f56, [%rd7+-8];
	setp.gt.f32 	%p16, %f56, %f54;
	setp.gt.f32 	%p17, %f56, %f55;
	selp.f32 	%f57, %f56, %f55, %p17;
	selp.f32 	%f58, %f56, %f54, %p16;
	selp.f32 	%f59, %f54, %f57, %p16;
	add.s32 	%r59, %r104, 6;
	selp.b32 	%r60, %r59, %r58, %p16;
	ld.global.f32 	%f60, [%rd7+-4];
	setp.gt.f32 	%p18, %f60, %f58;
	setp.gt.f32 	%p19, %f60, %f59;
	selp.f32 	%f61, %f60, %f59, %p19;
	selp.f32 	%f62, %f60, %f58, %p18;
	selp.f32 	%f63, %f58, %f61, %p18;
	add.s32 	%r61, %r104, 7;
	selp.b32 	%r62, %r61, %r60, %p18;
	ld.global.f32 	%f64, [%rd7];
	setp.gt.f32 	%p20, %f64, %f62;
	setp.gt.f32 	%p21, %f64, %f63;
	selp.f32 	%f65, %f64, %f63, %p21;
	selp.f32 	%f66, %f64, %f62, %p20;
	selp.f32 	%f67, %f62, %f65, %p20;
	add.s32 	%r63, %r104, 8;
	selp.b32 	%r64, %r63, %r62, %p20;
	ld.global.f32 	%f68, [%rd7+4];
	setp.gt.f32 	%p22, %f68, %f66;
	setp.gt.f32 	%p23, %f68, %f67;
	selp.f32 	%f69, %f68, %f67, %p23;
	selp.f32 	%f70, %f68, %f66, %p22;
	selp.f32 	%f71, %f66, %f69, %p22;
	add.s32 	%r65, %r104, 9;
	selp.b32 	%r66, %r65, %r64, %p22;
	ld.global.f32 	%f72, [%rd7+8];
	setp.gt.f32 	%p24, %f72, %f70;
	setp.gt.f32 	%p25, %f72, %f71;
	selp.f32 	%f73, %f72, %f71, %p25;
	selp.f32 	%f74, %f72, %f70, %p24;
	selp.f32 	%f75, %f70, %f73, %p24;
	add.s32 	%r67, %r104, 10;
	selp.b32 	%r68, %r67, %r66, %p24;
	ld.global.f32 	%f76, [%rd7+12];
	setp.gt.f32 	%p26, %f76, %f74;
	setp.gt.f32 	%p27, %f76, %f75;
	selp.f32 	%f77, %f76, %f75, %p27;
	selp.f32 	%f78, %f76, %f74, %p26;
	selp.f32 	%f79, %f74, %f77, %p26;
	add.s32 	%r69, %r104, 11;
	selp.b32 	%r70, %r69, %r68, %p26;
	ld.global.f32 	%f80, [%rd7+16];
	setp.gt.f32 	%p28, %f80, %f78;
	setp.gt.f32 	%p29, %f80, %f79;
	selp.f32 	%f81, %f80, %f79, %p29;
	selp.f32 	%f82, %f80, %f78, %p28;
	selp.f32 	%f83, %f78, %f81, %p28;
	add.s32 	%r71, %r104, 12;
	selp.b32 	%r72, %r71, %r70, %p28;
	ld.global.f32 	%f84, [%rd7+20];
	setp.gt.f32 	%p30, %f84, %f82;
	setp.gt.f32 	%p31, %f84, %f83;
	selp.f32 	%f85, %f84, %f83, %p31;
	selp.f32 	%f86, %f84, %f82, %p30;
	selp.f32 	%f87, %f82, %f85, %p30;
	add.s32 	%r73, %r104, 13;
	selp.b32 	%r74, %r73, %r72, %p30;
	ld.global.f32 	%f88, [%rd7+24];
	setp.gt.f32 	%p32, %f88, %f86;
	setp.gt.f32 	%p33, %f88, %f87;
	selp.f32 	%f89, %f88, %f87, %p33;
	selp.f32 	%f90, %f88, %f86, %p32;
	selp.f32 	%f91, %f86, %f89, %p32;
	add.s32 	%r75, %r104, 14;
	selp.b32 	%r76, %r75, %r74, %p32;
	ld.global.f32 	%f92, [%rd7+28];
	setp.gt.f32 	%p34, %f92, %f90;
	setp.gt.f32 	%p35, %f92, %f91;
	selp.f32 	%f93, %f92, %f91, %p35;
	selp.f32 	%f167, %f92, %f90, %p34;
	selp.f32 	%f168, %f90, %f93, %p34;
	add.s32 	%r77, %r104, 15;
	selp.b32 	%r119, %r77, %r76, %p34;
	add.s32 	%r103, %r103, 16;
	add.s32 	%r104, %r104, 16;
	setp.ne.s32 	%p36, %r104, %r110;
	@%p36 bra 	$L__BB7_4;
$L__BB7_5:
	setp.eq.s32 	%p37, %r3, 0;
	@%p37 bra 	$L__BB7_14;
	and.b32  	%r14, %r37, 7;
	setp.lt.u32 	%p38, %r3, 8;
	@%p38 bra 	$L__BB7_8;
	add.s32 	%r79, %r110, %r2;
	mul.wide.s32 	%rd8, %r79, 4;
	add.s64 	%rd9, %rd1, %rd8;
	ld.global.f32 	%f95, [%rd9];
	setp.gt.f32 	%p39, %f95, %f167;
	setp.gt.f32 	%p40, %f95, %f168;
	selp.f32 	%f96, %f95, %f168, %p40;
	selp.f32 	%f97, %f95, %f167, %p39;
	selp.f32 	%f98, %f167, %f96, %p39;
	selp.b32 	%r80, %r110, %r119, %p39;
	add.s32 	%r81, %r110, 1;
	ld.global.f32 	%f99, [%rd9+4];
	setp.gt.f32 	%p41, %f99, %f97;
	setp.gt.f32 	%p42, %f99, %f98;
	selp.f32 	%f100, %f99, %f98, %p42;
	selp.f32 	%f101, %f99, %f97, %p41;
	selp.f32 	%f102, %f97, %f100, %p41;
	selp.b32 	%r82, %r81, %r80, %p41;
	add.s32 	%r83, %r110, 2;
	ld.global.f32 	%f103, [%rd9+8];
	setp.gt.f32 	%p43, %f103, %f101;
	setp.gt.f32 	%p44, %f103, %f102;
	selp.f32 	%f104, %f103, %f102, %p44;
	selp.f32 	%f105, %f103, %f101, %p43;
	selp.f32 	%f106, %f101, %f104, %p43;
	selp.b32 	%r84, %r83, %r82, %p43;
	add.s32 	%r85, %r110, 3;
	ld.global.f32 	%f107, [%rd9+12];
	setp.gt.f32 	%p45, %f107, %f105;
	setp.gt.f32 	%p46, %f107, %f106;
	selp.f32 	%f108, %f107, %f106, %p46;
	selp.f32 	%f109, %f107, %f105, %p45;
	selp.f32 	%f110, %f105, %f108, %p45;
	selp.b32 	%r86, %r85, %r84, %p45;
	add.s32 	%r87, %r110, 4;
	ld.global.f32 	%f111, [%rd9+16];
	setp.gt.f32 	%p47, %f111, %f109;
	setp.gt.f32 	%p48, %f111, %f110;
	selp.f32 	%f112, %f111, %f110, %p48;
	selp.f32 	%f113, %f111, %f109, %p47;
	selp.f32 	%f114, %f109, %f112, %p47;
	selp.b32 	%r88, %r87, %r86, %p47;
	add.s32 	%r89, %r110, 5;
	ld.global.f32 	%f115, [%rd9+20];
	setp.gt.f32 	%p49, %f115, %f113;
	setp.gt.f32 	%p50, %f115, %f114;
	selp.f32 	%f116, %f115, %f114, %p50;
	selp.f32 	%f117, %f115, %f113, %p49;
	selp.f32 	%f118, %f113, %f116, %p49;
	selp.b32 	%r90, %r89, %r88, %p49;
	add.s32 	%r91, %r110, 6;
	ld.global.f32 	%f119, [%rd9+24];
	setp.gt.f32 	%p51, %f119, %f117;
	setp.gt.f32 	%p52, %f119, %f118;
	selp.f32 	%f120, %f119, %f118, %p52;
	selp.f32 	%f121, %f119, %f117, %p51;
	selp.f32 	%f122, %f117, %f120, %p51;
	selp.b32 	%r92, %r91, %r90, %p51;
	add.s32 	%r93, %r110, 7;
	ld.global.f32 	%f123, [%rd9+28];
	setp.gt.f32 	%p53, %f123, %f121;
	setp.gt.f32 	%p54, %f123, %f122;
	selp.f32 	%f124, %f123, %f122, %p54;
	selp.f32 	%f167, %f123, %f121, %p53;
	selp.f32 	%f168, %f121, %f124, %p53;
	selp.b32 	%r119, %r93, %r92, %p53;
	add.s32 	%r110, %r110, 8;
$L__BB7_8:
	setp.eq.s32 	%p55, %r14, 0;
	@%p55 bra 	$L__BB7_14;
	and.b32  	%r20, %r37, 3;
	setp.lt.u32 	%p56, %r14, 4;
	@%p56 bra 	$L__BB7_11;
	add.s32 	%r95, %r110, %r2;
	mul.wide.s32 	%rd10, %r95, 4;
	add.s64 	%rd11, %rd1, %rd10;
	ld.global.f32 	%f126, [%rd11];
	setp.gt.f32 	%p57, %f126, %f167;
	setp.gt.f32 	%p58, %f126, %f168;
	selp.f32 	%f127, %f126, %f168, %p58;
	selp.f32 	%f128, %f126, %f167, %p57;
	selp.f32 	%f129, %f167, %f127, %p57;
	selp.b32 	%r96, %r110, %r119, %p57;
	add.s32 	%r97, %r110, 1;
	ld.global.f32 	%f130, [%rd11+4];
	setp.gt.f32 	%p59, %f130, %f128;
	setp.gt.f32 	%p60, %f130, %f129;
	selp.f32 	%f131, %f130, %f129, %p60;
	selp.f32 	%f132, %f130, %f128, %p59;
	selp.f32 	%f133, %f128, %f131, %p59;
	selp.b32 	%r98, %r97, %r96, %p59;
	add.s32 	%r99, %r110, 2;
	ld.global.f32 	%f134, [%rd11+8];
	setp.gt.f32 	%p61, %f134, %f132;
	setp.gt.f32 	%p62, %f134, %f133;
	selp.f32 	%f135, %f134, %f133, %p62;
	selp.f32 	%f136, %f134, %f132, %p61;
	selp.f32 	%f137, %f132, %f135, %p61;
	selp.b32 	%r100, %r99, %r98, %p61;
	add.s32 	%r101, %r110, 3;
	ld.global.f32 	%f138, [%rd11+12];
	setp.gt.f32 	%p63, %f138, %f136;
	setp.gt.f32 	%p64, %f138, %f137;
	selp.f32 	%f139, %f138, %f137, %p64;
	selp.f32 	%f167, %f138, %f136, %p63;
	selp.f32 	%f168, %f136, %f139, %p63;
	selp.b32 	%r119, %r101, %r100, %p63;
	add.s32 	%r110, %r110, 4;
$L__BB7_11:
	setp.eq.s32 	%p65, %r20, 0;
	@%p65 bra 	$L__BB7_14;
	add.s32 	%r116, %r110, %r2;
	neg.s32 	%r115, %r20;
	mov.f32 	%f166, %f167;
$L__BB7_13:
	.pragma "nounroll";
	mul.wide.s32 	%rd12, %r116, 4;
	add.s64 	%rd13, %rd1, %rd12;
	ld.global.f32 	%f140, [%rd13];
	setp.gt.f32 	%p66, %f140, %f166;
	setp.gt.f32 	%p67, %f140, %f168;
	selp.f32 	%f141, %f140, %f168, %p67;
	selp.f32 	%f167, %f140, %f166, %p66;
	selp.f32 	%f168, %f166, %f141, %p66;
	selp.b32 	%r119, %r110, %r119, %p66;
	add.s32 	%r110, %r110, 1;
	add.s32 	%r116, %r116, 1;
	add.s32 	%r115, %r115, 1;
	setp.ne.s32 	%p68, %r115, 0;
	mov.f32 	%f166, %f167;
	@%p68 bra 	$L__BB7_13;
$L__BB7_14:
	mov.f32 	%f142, 0f3F800000;
	sub.f32 	%f143, %f142, %f167;
	add.f32 	%f144, %f143, %f143;
	sub.f32 	%f145, %f142, %f168;
	add.f32 	%f146, %f145, %f145;
	mul.f32 	%f147, %f27, %f146;
	setp.le.f32 	%p69, %f144, %f147;
	selp.b32 	%r102, %r119, -1, %p69;
	cvta.to.global.u64 	%rd14, %rd3;
	mul.wide.s32 	%rd15, %r1, 4;
	add.s64 	%rd16, %rd14, %rd15;
	st.global.u32 	[%rd16], %r102;
	add.f32 	%f148, %f167, 0f3F800000;
	mul.f32 	%f149, %f148, 0f3F000000;
	selp.f32 	%f150, %f149, 0f00000000, %p69;
	cvta.to.global.u64 	%rd17, %rd4;
	add.s64 	%rd18, %rd17, %rd15;
	st.global.f32 	[%rd18], %f150;
$L__BB7_15:
	ret;

}
	// .globl	_Z11mutualCheckPKiS0_Pii
.visible .entry _Z11mutualCheckPKiS0_Pii(
	.param .u64 .ptr .align 1 _Z11mutualCheckPKiS0_Pii_param_0,
	.param .u64 .ptr .align 1 _Z11mutualCheckPKiS0_Pii_param_1,
	.param .u64 .ptr .align 1 _Z11mutualCheckPKiS0_Pii_param_2,
	.param .u32 _Z11mutualCheckPKiS0_Pii_param_3
)
{
	.reg .pred 	%p<4>;
	.reg .b32 	%r<12>;
	.reg .b64 	%rd<13>;

	ld.param.u64 	%rd1, [_Z11mutualCheckPKiS0_Pii_param_0];
	ld.param.u64 	%rd2, [_Z11mutualCheckPKiS0_Pii_param_1];
	ld.param.u64 	%rd3, [_Z11mutualCheckPKiS0_Pii_param_2];
	ld.param.u32 	%r5, [_Z11mutualCheckPKiS0_Pii_param_3];
	mov.u32 	%r6, %tid.x;
	mov.u32 	%r7, %ctaid.x;
	mov.u32 	%r8, %ntid.x;
	mad.lo.s32 	%r1, %r7, %r8, %r6;
	setp.ge.s32 	%p1, %r1, %r5;
	@%p1 bra 	$L__BB8_4;
	cvta.to.global.u64 	%rd4, %rd1;
	mul.wide.s32 	%rd5, %r1, 4;
	add.s64 	%rd6, %rd4, %rd5;
	ld.global.u32 	%r2, [%rd6];
	setp.eq.s32 	%p2, %r2, -1;
	mov.b32 	%r11, -1;
	@%p2 bra 	$L__BB8_3;
	cvta.to.global.u64 	%rd7, %rd2;
	mul.wide.s32 	%rd8, %r2, 4;
	add.s64 	%rd9, %rd7, %rd8;
	ld.global.u32 	%r11, [%rd9];
$L__BB8_3:
	setp.eq.s32 	%p3, %r11, %r1;
	selp.b32 	%r10, %r2, -1, %p3;
	cvta.to.global.u64 	%rd10, %rd3;
	add.s64 	%rd12, %rd10, %rd5;
	st.global.u32 	[%rd12], %r10;
$L__BB8_4:
	ret;

}
	// .globl	_Z13mutualCheckV2PiPKii
.visible .entry _Z13mutualCheckV2PiPKii(
	.param .u64 .ptr .align 1 _Z13mutualCheckV2PiPKii_param_0,
	.param .u64 .ptr .align 1 _Z13mutualCheckV2PiPKii_param_1,
	.param .u32 _Z13mutualCheckV2PiPKii_param_2
)
{
	.reg .pred 	%p<4>;
	.reg .b32 	%r<12>;
	.reg .b64 	%rd<9>;

	ld.param.u64 	%rd2, [_Z13mutualCheckV2PiPKii_param_0];
	ld.param.u64 	%rd3, [_Z13mutualCheckV2PiPKii_param_1];
	ld.param.u32 	%r5, [_Z13mutualCheckV2PiPKii_param_2];
	mov.u32 	%r6, %tid.x;
	mov.u32 	%r7, %ctaid.x;
	mov.u32 	%r8, %ntid.x;
	mad.lo.s32 	%r1, %r7, %r8, %r6;
	setp.ge.s32 	%p1, %r1, %r5;
	@%p1 bra 	$L__BB9_4;
	cvta.to.global.u64 	%rd4, %rd2;
	mul.wide.s32 	%rd5, %r1, 4;
	add.s64 	%rd1, %rd4, %rd5;
	ld.global.u32 	%r2, [%rd1];
	setp.eq.s32 	%p2, %r2, -1;
	mov.b32 	%r11, -1;
	@%p2 bra 	$L__BB9_3;
	cvta.to.global.u64 	%rd6, %rd3;
	mul.wide.s32 	%rd7, %r2, 4;
	add.s64 	%rd8, %rd6, %rd7;
	ld.global.u32 	%r11, [%rd8];
$L__BB9_3:
	setp.eq.s32 	%p3, %r11, %r1;
	selp.b32 	%r10, %r2, -1, %p3;
	st.global.u32 	[%rd1], %r10;
$L__BB9_4:
	ret;

}
	// .globl	_Z13mutualCheckV3PiPKii
.visible .entry _Z13mutualCheckV3PiPKii(
	.param .u64 .ptr .align 1 _Z13mutualCheckV3PiPKii_param_0,
	.param .u64 .ptr .align 1 _Z13mutualCheckV3PiPKii_param_1,
	.param .u32 _Z13mutualCheckV3PiPKii_param_2
)
{
	.reg .pred 	%p<4>;
	.reg .b32 	%r<12>;
	.reg .b64 	%rd<9>;

	ld.param.u64 	%rd2, [_Z13mutualCheckV3PiPKii_param_0];
	ld.param.u64 	%rd3, [_Z13mutualCheckV3PiPKii_param_1];
	ld.param.u32 	%r5, [_Z13mutualCheckV3PiPKii_param_2];
	mov.u32 	%r6, %tid.x;
	mov.u32 	%r7, %ctaid.x;
	mov.u32 	%r8, %ntid.x;
	mad.lo.s32 	%r1, %r7, %r8, %r6;
	setp.ge.s32 	%p1, %r1, %r5;
	@%p1 bra 	$L__BB10_4;
	cvta.to.global.u64 	%rd4, %rd2;
	mul.wide.s32 	%rd5, %r1, 4;
	add.s64 	%rd1, %rd4, %rd5;
	ld.global.u32 	%r2, [%rd1];
	setp.eq.s32 	%p2, %r2, -1;
	mov.b32 	%r11, -1;
	@%p2 bra 	$L__BB10_3;
	cvta.to.global.u64 	%rd6, %rd3;
	mul.wide.s32 	%rd7, %r2, 4;
	add.s64 	%rd8, %rd6, %rd7;
	ld.global.u32 	%r10, [%rd8];
	setp.eq.s32 	%p3, %r10, %r1;
	selp.b32 	%r11, %r2, -1, %p3;
$L__BB10_3:
	st.global.u32 	[%rd1], %r11;
$L__BB10_4:
	ret;

}


// ===== COMPILED SASS (sm_100) =====

	.target	sm_100

	.elftype	@"ET_EXEC"


//--------------------- .note.nv.tkinfo           --------------------------
	.section	.note.nv.tkinfo,"",@"SHT_NOTE"
	.sectionflags	@"SHF_NOTE_NV_TKINFO"
	.tkinfo
        /*0018*/ 	.word	0x00000002
        /*0030*/ 	.string	""
        /*0030*/ 	.string	"ptxas"
        /*0030*/ 	.string	"Cuda compilation tools, release 13.0, V13.0.88"
        /*0030*/ 	.string	"Build cuda_13.0.r13.0/compiler.36424714_0"
        /*0030*/ 	.string	"-arch sm_100 -m 64 "



//--------------------- .note.nv.cuinfo           --------------------------
	.section	.note.nv.cuinfo,"",@"SHT_NOTE"
	.sectionflags	@"SHF_NOTE_NV_CUINFO"
        /*0018*/ 	.short	0x0002
        /*001a*/ 	.short	0x0064
        /*001c*/ 	.short	0x0082
	.zero		2


//--------------------- .nv.info                  --------------------------
	.section	.nv.info,"",@"SHT_CUDA_INFO"
	.align	4


	//----- nvinfo : EIATTR_REGCOUNT
	.align		4
        /*0000*/ 	.byte	0x04, 0x2f
        /*0002*/ 	.short	(.L_1 - .L_0)
	.align		4
.L_0:
        /*0004*/ 	.word	index@(_Z28similarityMatrixAndTransposePKfS0_iiiPfS1_)
        /*0008*/ 	.word	0x00000020


	//----- nvinfo : EIATTR_FRAME_SIZE
	.align		4
.L_1:
        /*000c*/ 	.byte	0x04, 0x11
        /*000e*/ 	.short	(.L_3 - .L_2)
	.align		4
.L_2:
        /*0010*/ 	.word	index@(_Z28similarityMatrixAndTransposePKfS0_iiiPfS1_)
        /*0014*/ 	.word	0x00000000


	//----- nvinfo : EIATTR_REGCOUNT
	.align		4
.L_3:
        /*0018*/ 	.byte	0x04, 0x2f
        /*001a*/ 	.short	(.L_5 - .L_4)
	.align		4
.L_4:
        /*001c*/ 	.word	index@(_Z20matrixMultiplySharedPKfS0_PfS1_iiiiii)
        /*0020*/ 	.word	0x00000020


	//----- nvinfo : EIATTR_FRAME_SIZE
	.align		4
.L_5:
        /*0024*/ 	.byte	0x04, 0x11
        /*0026*/ 	.short	(.L_7 - .L_6)
	.align		4
.L_6:
        /*0028*/ 	.word	index@(_Z20matrixMultiplySharedPKfS0_PfS1_iiiiii)
        /*002c*/ 	.word	0x00000000


	//----- nvinfo : EIATTR_REGCOUNT
	.align		4
.L_7:
        /*0030*/ 	.byte	0x04, 0x2f
        /*0032*/ 	.short	(.L_9 - .L_8)
	.align		4
.L_8:
        /*0034*/ 	.word	index@(_Z30similarityMatrixAndTransposeV2PKfS0_iiiPfS1_)
        /*0038*/ 	.word	0x0000001e


	//----- nvinfo : EIATTR_FRAME_SIZE
	.align		4
.L_9:
        /*003c*/ 	.byte	0x04, 0x11
        /*003e*/ 	.short	(.L_11 - .L_10)
	.align		4
.L_10:
        /*0040*/ 	.word	index@(_Z30similarityMatrixAndTransposeV2PKfS0_iiiPfS1_)
        /*0044*/ 	.word	0x00000000


	//----- nvinfo : EIATTR_REGCOUNT
	.align		4
.L_11:
        /*0048*/ 	.byte	0x04, 0x2f
        /*004a*/ 	.short	(.L_13 - .L_12)
	.align		4
.L_12:
        /*004c*/ 	.word	index@(_Z20similarityMatrixFastPKfS0_iiiPf)
        /*0050*/ 	.word	0x0000001e


	//----- nvinfo : EIATTR_FRAME_SIZE
	.align		4
.L_13:
        /*0054*/ 	.byte	0x04, 0x11
        /*0056*/ 	.short	(.L_15 - .L_14)
	.align		4
.L_14:
        /*0058*/ 	.word	index@(_Z20similarityMatrixFastPKfS0_iiiPf)
        /*005c*/ 	.word	0x00000000


	//----- nvinfo : EIATTR_REGCOUNT
	.align		4
.L_15:
        /*0060*/ 	.byte	0x04, 0x2f
        /*0062*/ 	.short	(.L_17 - .L_16)
	.align		4
.L_16:
        /*0064*/ 	.word	index@(_Z12transposeSimPKfPfii)
        /*0068*/ 	.word	0x0000000a


	//----- nvinfo : EIATTR_FRAME_SIZE
	.align		4
.L_17:
        /*006c*/ 	.byte	0x04, 0x11
        /*006e*/ 	.short	(.L_19 - .L_18)
	.align		4
.L_18:
        /*0070*/ 	.word	index@(_Z12transposeSimPKfPfii)
        /*0074*/ 	.word	0x00000000


	//----- nvinfo : EIATTR_REGCOUNT
	.align		4
.L_19:
        /*0078*/ 	.byte	0x04, 0x2f
        /*007a*/ 	.short	(.L_21 - .L_20)
	.align		4
.L_20:
        /*007c*/ 	.word	index@(_Z20transposeDescriptorsPKfPfii)
        /*0080*/ 	.word	0x0000000a


	//----- nvinfo : EIATTR_FRAME_SIZE
	.align		4
.L_21:
        /*0084*/ 	.byte	0x04, 0x11
        /*0086*/ 	.short	(.L_23 - .L_22)
	.align		4
.L_22:
        /*0088*/ 	.word	index@(_Z20transposeDescriptorsPKfPfii)
        /*008c*/ 	.word	0x00000000


	//----- nvinfo : EIATTR_REGCOUNT
	.align		4
.L_23:
        /*0090*/ 	.byte	0x04, 0x2f
        /*0092*/ 	.short	(.L_25 - .L_24)
	.align		4
.L_24:
        /*0094*/ 	.word	index@(_Z7find_nnPKfPiPfiif)
        /*0098*/ 	.word	0x00000012


	//----- nvinfo : EIATTR_FRAME_SIZE
	.align		4
.L_25:
        /*009c*/ 	.byte	0x04, 0x11
        /*009e*/ 	.short	(.L_27 - .L_26)
	.align		4
.L_26:
        /*00a0*/ 	.word	index@(_Z7find_nnPKfPiPfiif)
        /*00a4*/ 	.word	0x00000000


	//----- nvinfo : EIATTR_REGCOUNT
	.align		4
.L_27:
        /*00a8*/ 	.byte	0x04, 0x2f
        /*00aa*/ 	.short	(.L_29 - .L_28)
	.align		4
.L_28:
        /*00ac*/ 	.word	index@(_Z9find_nnV2PKfPiPfiif)
        /*00b0*/ 	.word	0x0000001e


	//----- nvinfo : EIATTR_FRAME_SIZE
	.align		4
.L_29:
        /*00b4*/ 	.byte	0x04, 0x11
        /*00b6*/ 	.short	(.L_31 - .L_30)
	.align		4
.L_30:
        /*00b8*/ 	.word	index@(_Z9find_nnV2PKfPiPfiif)
        /*00bc*/ 	.word	0x00000000


	//----- nvinfo : EIATTR_REGCOUNT
	.align		4
.L_31:
        /*00c0*/ 	.byte	0x04, 0x2f
        /*00c2*/ 	.short	(.L_33 - .L_32)
	.align		4
.L_32:
        /*00c4*/ 	.word	index@(_Z11mutualCheckPKiS0_Pii)
        /*00c8*/ 	.word	0x0000000c


	//----- nvinfo : EIATTR_FRAME_SIZE
	.align		4
.L_33:
        /*00cc*/ 	.byte	0x04, 0x11
        /*00ce*/ 	.short	(.L_35 - .L_34)
	.align		4
.L_34:
        /*00d0*/ 	.word	index@(_Z11mutualCheckPKiS0_Pii)
        /*00d4*/ 	.word	0x00000000


	//----- nvinfo : EIATTR_REGCOUNT
	.align		4
.L_35:
        /*00d8*/ 	.byte	0x04, 0x2f
        /*00da*/ 	.short	(.L_37 - .L_36)
	.align		4
.L_36:
        /*00dc*/ 	.word	index@(_Z13mutualCheckV2PiPKii)
        /*00e0*/ 	.word	0x0000000c


	//----- nvinfo : EIATTR_FRAME_SIZE
	.align		4
.L_37:
        /*00e4*/ 	.byte	0x04, 0x11
        /*00e6*/ 	.short	(.L_39 - .L_38)
	.align		4
.L_38:
        /*00e8*/ 	.word	index@(_Z13mutualCheckV2PiPKii)
        /*00ec*/ 	.word	0x00000000


	//----- nvinfo : EIATTR_REGCOUNT
	.align		4
.L_39:
        /*00f0*/ 	.byte	0x04, 0x2f
        /*00f2*/ 	.short	(.L_41 - .L_40)
	.align		4
.L_40:
        /*00f4*/ 	.word	index@(_Z13mutualCheckV3PiPKii)
        /*00f8*/ 	.word	0x0000000e


	//----- nvinfo : EIATTR_FRAME_SIZE
	.align		4
.L_41:
        /*00fc*/ 	.byte	0x04, 0x11
        /*00fe*/ 	.short	(.L_43 - .L_42)
	.align		4
.L_42:
        /*0100*/ 	.word	index@(_Z13mutualCheckV3PiPKii)
        /*0104*/ 	.word	0x00000000


	//----- nvinfo : EIATTR_MIN_STACK_SIZE
	.align		4
.L_43:
        /*0108*/ 	.byte	0x04, 0x12
        /*010a*/ 	.short	(.L_45 - .L_44)
	.align		4
.L_44:
        /*010c*/ 	.word	index@(_Z13mutualCheckV3PiPKii)
        /*0110*/ 	.word	0x00000000


	//----- nvinfo : EIATTR_MIN_STACK_SIZE
	.align		4
.L_45:
        /*0114*/ 	.byte	0x04, 0x12
        /*0116*/ 	.short	(.L_47 - .L_46)
	.align		4
.L_46:
        /*0118*/ 	.word	index@(_Z13mutualCheckV2PiPKii)
        /*011c*/ 	.word	0x00000000


	//----- nvinfo : EIATTR_MIN_STACK_SIZE
	.align		4
.L_47:
        /*0120*/ 	.byte	0x04, 0x12
        /*0122*/ 	.short	(.L_49 - .L_48)
	.align		4
.L_48:
        /*0124*/ 	.word	index@(_Z11mutualCheckPKiS0_Pii)
        /*0128*/ 	.word	0x00000000


	//----- nvinfo : EIATTR_MIN_STACK_SIZE
	.align		4
.L_49:
        /*012c*/ 	.byte	0x04, 0x12
        /*012e*/ 	.short	(.L_51 - .L_50)
	.align		4
.L_50:
        /*0130*/ 	.word	index@(_Z9find_nnV2PKfPiPfiif)
        /*0134*/ 	.word	0x00000000


	//----- nvinfo : EIATTR_MIN_STACK_SIZE
	.align		4
.L_51:
        /*0138*/ 	.byte	0x04, 0x12
        /*013a*/ 	.short	(.L_53 - .L_52)
	.align		4
.L_52:
        /*013c*/ 	.word	index@(_Z7find_nnPKfPiPfiif)
        /*0140*/ 	.word	0x00000000


	//----- nvinfo : EIATTR_MIN_STACK_SIZE
	.align		4
.L_53:
        /*0144*/ 	.byte	0x04, 0x12
        /*0146*/ 	.short	(.L_55 - .L_54)
	.align		4
.L_54:
        /*0148*/ 	.word	index@(_Z20transposeDescriptorsPKfPfii)
        /*014c*/ 	.word	0x00000000


	//----- nvinfo : EIATTR_MIN_STACK_SIZE
	.align		4
.L_55:
        /*0150*/ 	.byte	0x04, 0x12
        /*0152*/ 	.short	(.L_57 - .L_56)
	.align		4
.L_56:
        /*0154*/ 	.word	index@(_Z12transposeSimPKfPfii)
        /*0158*/ 	.word	0x00000000


	//----- nvinfo : EIATTR_MIN_STACK_SIZE
	.align		4
.L_57:
        /*015c*/ 	.byte	0x04, 0x12
        /*015e*/ 	.short	(.L_59 - .L_58)
	.align		4
.L_58:
        /*0160*/ 	.word	index@(_Z20similarityMatrixFastPKfS0_iiiPf)
        /*0164*/ 	.word	0x00000000


	//----- nvinfo : EIATTR_MIN_STACK_SIZE
	.align		4
.L_59:
        /*0168*/ 	.byte	0x04, 0x12
        /*016a*/ 	.short	(.L_61 - .L_60)
	.align		4
.L_60:
        /*016c*/ 	.word	index@(_Z30similarityMatrixAndTransposeV2PKfS0_iiiPfS1_)
        /*0170*/ 	.word	0x00000000


	//----- nvinfo : EIATTR_MIN_STACK_SIZE
	.align		4
.L_61:
        /*0174*/ 	.byte	0x04, 0x12
        /*0176*/ 	.short	(.L_63 - .L_62)
	.align		4
.L_62:
        /*0178*/ 	.word	index@(_Z20matrixMultiplySharedPKfS0_PfS1_iiiiii)
        /*017c*/ 	.word	0x00000000


	//----- nvinfo : EIATTR_MIN_STACK_SIZE
	.align		4
.L_63:
        /*0180*/ 	.byte	0x04, 0x12
        /*0182*/ 	.short	(.L_65 - .L_64)
	.align		4
.L_64:
        /*0184*/ 	.word	index@(_Z28similarityMatrixAndTransposePKfS0_iiiPfS1_)
        /*0188*/ 	.word	0x00000000
.L_65:


//--------------------- .nv.compat                --------------------------
	.section	.nv.compat,"",@"SHT_CUDA_COMPAT_INFO"
	.align	4
        /*0000*/ 	.byte	0x02, 0x09, 0x00, 0x00, 0x02, 0x02, 0x01, 0x00, 0x02, 0x05, 0x05, 0x00, 0x03, 0x07, 0x01, 0x01
        /*0010*/ 	.byte	0x02, 0x03, 0x00, 0x00, 0x02, 0x06, 0x01, 0x00, 0x04, 0x0b, 0x08, 0x00, 0x09, 0x00, 0x00, 0x00
        /*0020*/ 	.byte	0x00, 0x00, 0x00, 0x00


//--------------------- .nv.info._Z13mutualCheckV3PiPKii --------------------------
	.section	.nv.info._Z13mutualCheckV3PiPKii,"",@"SHT_CUDA_INFO"
	.sectionflags	@""
	.align	4


	//----- nvinfo : EIATTR_CUDA_API_VERSION
	.align		4
        /*0000*/ 	.byte	0x04, 0x37
        /*0002*/ 	.short	(.L_67 - .L_66)
.L_66:
        /*0004*/ 	.word	0x00000082


	//----- nvinfo : EIATTR_KPARAM_INFO
	.align		4
.L_67:
        /*0008*/ 	.byte	0x04, 0x17
        /*000a*/ 	.short	(.L_69 - .L_68)
.L_68:
        /*000c*/ 	.word	0x00000000
        /*0010*/ 	.short	0x0002
        /*0012*/ 	.short	0x0010
        /*0014*/ 	.byte	0x00, 0xf0, 0x11, 0x00


	//----- nvinfo : EIATTR_KPARAM_INFO
	.align		4
.L_69:
        /*0018*/ 	.byte	0x04, 0x17
        /*001a*/ 	.short	(.L_71 - .L_70)
.L_70:
        /*001c*/ 	.word	0x00000000
        /*0020*/ 	.short	0x0001
        /*0022*/ 	.short	0x0008
        /*0024*/ 	.byte	0x00, 0xf5, 0x21, 0x00


	//----- nvinfo : EIATTR_KPARAM_INFO
	.align		4
.L_71:
        /*0028*/ 	.byte	0x04, 0x17
        /*002a*/ 	.short	(.L_73 - .L_72)
.L_72:
        /*002c*/ 	.word	0x00000000
        /*0030*/ 	.short	0x0000
        /*0032*/ 	.short	0x0000
        /*0034*/ 	.byte	0x00, 0xf5, 0x21, 0x00


	//----- nvinfo : EIATTR_SPARSE_MMA_MASK
	.align		4
.L_73:
        /*0038*/ 	.byte	0x03, 0x50
        /*003a*/ 	.short	0x0000


	//----- nvinfo : EIATTR_MAXREG_COUNT
	.align		4
        /*003c*/ 	.byte	0x03, 0x1b
        /*003e*/ 	.short	0x00ff


	//----- nvinfo : EIATTR_MERCURY_ISA_VERSION
	.align		4
        /*0040*/ 	.byte	0x03, 0x5f
        /*0042*/ 	.short	0x0101


	//----- nvinfo : EIATTR_VRC_CTA_INIT_COUNT
	.align		4
        /*0044*/ 	.byte	0x02, 0x4a
	.zero		1
	.zero		1


	//----- nvinfo : EIATTR_EXIT_INSTR_OFFSETS
	.align		4
        /*0048*/ 	.byte	0x04, 0x1c
        /*004a*/ 	.short	(.L_75 - .L_74)


	//   ....[0]....
.L_74:
        /*004c*/ 	.word	0x00000070


	//   ....[1]....
        /*0050*/ 	.word	0x00000170


	//----- nvinfo : EIATTR_CRS_STACK_SIZE
	.align		4
.L_75:
        /*0054*/ 	.byte	0x04, 0x1e
        /*0056*/ 	.short	(.L_77 - .L_76)
.L_76:
        /*0058*/ 	.word	0x00000000


	//----- nvinfo : EIATTR_CBANK_PARAM_SIZE
	.align		4
.L_77:
        /*005c*/ 	.byte	0x03, 0x19
        /*005e*/ 	.short	0x0014


	//----- nvinfo : EIATTR_PARAM_CBANK
	.align		4
        /*0060*/ 	.byte	0x04, 0x0a
        /*0062*/ 	.short	(.L_79 - .L_78)
	.align		4
.L_78:
        /*0064*/ 	.word	index@(.nv.constant0._Z13mutualCheckV3PiPKii)
        /*0068*/ 	.short	0x0380
        /*006a*/ 	.short	0x0014


	//----- nvinfo : EIATTR_SW_WAR
	.align		4
.L_79:
        /*006c*/ 	.byte	0x04, 0x36
        /*006e*/ 	.short	(.L_81 - .L_80)
.L_80:
        /*0070*/ 	.word	0x00000008
.L_81:


//--------------------- .nv.info._Z13mutualCheckV2PiPKii --------------------------
	.section	.nv.info._Z13mutualCheckV2PiPKii,"",@"SHT_CUDA_INFO"
	.sectionflags	@""
	.align	4


	//----- nvinfo : EIATTR_CUDA_API_VERSION
	.align		4
        /*0000*/ 	.byte	0x04, 0x37
        /*0002*/ 	.short	(.L_83 - .L_82)
.L_82:
        /*0004*/ 	.word	0x00000082


	//----- nvinfo : EIATTR_KPARAM_INFO
	.align		4
.L_83:
        /*0008*/ 	.byte	0x04, 0x17
        /*000a*/ 	.short	(.L_85 - .L_84)
.L_84:
        /*000c*/ 	.word	0x00000000
        /*0010*/ 	.short	0x0002
        /*0012*/ 	.short	0x0010
        /*0014*/ 	.byte	0x00, 0xf0, 0x11, 0x00


	//----- nvinfo : EIATTR_KPARAM_INFO
	.align		4
.L_85:
        /*0018*/ 	.byte	0x04, 0x17
        /*001a*/ 	.short	(.L_87 - .L_86)
.L_86:
        /*001c*/ 	.word	0x00000000
        /*0020*/ 	.short	0x0001
        /*0022*/ 	.short	0x0008
        /*0024*/ 	.byte	0x00, 0xf5, 0x21, 0x00


	//----- nvinfo : EIATTR_KPARAM_INFO
	.align		4
.L_87:
        /*0028*/ 	.byte	0x04, 0x17
        /*002a*/ 	.short	(.L_89 - .L_88)
.L_88:
        /*002c*/ 	.word	0x00000000
        /*0030*/ 	.short	0x0000
        /*0032*/ 	.short	0x0000
        /*0034*/ 	.byte	0x00, 0xf5, 0x21, 0x00


	//----- nvinfo : EIATTR_SPARSE_MMA_MASK
	.align		4
.L_89:
        /*0038*/ 	.byte	0x03, 0x50
        /*003a*/ 	.short	0x0000


	//----- nvinfo : EIATTR_MAXREG_COUNT
	.align		4
        /*003c*/ 	.byte	0x03, 0x1b
        /*003e*/ 	.short	0x00ff


	//----- nvinfo : EIATTR_MERCURY_ISA_VERSION
	.align		4
        /*0040*/ 	.byte	0x03, 0x5f
        /*0042*/ 	.short	0x0101


	//----- nvinfo : EIATTR_VRC_CTA_INIT_COUNT
	.align		4
        /*0044*/ 	.byte	0x02, 0x4a
	.zero		1
	.zero		1


	//----- nvinfo : EIATTR_EXIT_INSTR_OFFSETS
	.align		4
        /*0048*/ 	.byte	0x04, 0x1c
        /*004a*/ 	.short	(.L_91 - .L_90)


	//   ....[0]....
.L_90:
        /*004c*/ 	.word	0x00000070


	//   ....[1]....
        /*0050*/ 	.word	0x00000170


	//----- nvinfo : EIATTR_CRS_STACK_SIZE
	.align		4
.L_91:
        /*0054*/ 	.byte	0x04, 0x1e
        /*0056*/ 	.short	(.L_93 - .L_92)
.L_92:
        /*0058*/ 	.word	0x00000000


	//----- nvinfo : EIATTR_CBANK_PARAM_SIZE
	.align		4
.L_93:
        /*005c*/ 	.byte	0x03, 0x19
        /*005e*/ 	.short	0x0014


	//----- nvinfo : EIATTR_PARAM_CBANK
	.align		4
        /*0060*/ 	.byte	0x04, 0x0a
        /*0062*/ 	.short	(.L_95 - .L_94)
	.align		4
.L_94:
        /*0064*/ 	.word	index@(.nv.constant0._Z13mutualCheckV2PiPKii)
        /*0068*/ 	.short	0x0380
        /*006a*/ 	.short	0x0014


	//----- nvinfo : EIATTR_SW_WAR
	.align		4
.L_95:
        /*006c*/ 	.byte	0x04, 0x36
        /*006e*/ 	.short	(.L_97 - .L_96)
.L_96:
        /*0070*/ 	.word	0x00000008
.L_97:


//--------------------- .nv.info._Z11mutualCheckPKiS0_Pii --------------------------
	.section	.nv.info._Z11mutualCheckPKiS0_Pii,"",@"SHT_CUDA_INFO"
	.sectionflags	@""
	.align	4


	//----- nvinfo : EIATTR_CUDA_API_VERSION
	.align		4
        /*0000*/ 	.byte	0x04, 0x37
        /*0002*/ 	.short	(.L_99 - .L_98)
.L_98:
        /*0004*/ 	.word	0x00000082


	//----- nvinfo : EIATTR_KPARAM_INFO
	.align		4
.L_99:
        /*0008*/ 	.byte	0x04, 0x17
        /*000a*/ 	.short	(.L_101 - .L_100)
.L_100:
        /*000c*/ 	.word	0x00000000
        /*0010*/ 	.short	0x0003
        /*0012*/ 	.short	0x0018
        /*0014*/ 	.byte	0x00, 0xf0, 0x11, 0x00


	//----- nvinfo : EIATTR_KPARAM_INFO
	.align		4
.L_101:
        /*0018*/ 	.byte	0x04, 0x17
        /*001a*/ 	.short	(.L_103 - .L_102)
.L_102:
        /*001c*/ 	.word	0x00000000
        /*0020*/ 	.short	0x0002
        /*0022*/ 	.short	0x0010
        /*0024*/ 	.byte	0x00, 0xf5, 0x21, 0x00


	//----- nvinfo : EIATTR_KPARAM_INFO
	.align		4
.L_103:
        /*0028*/ 	.byte	0x04, 0x17
        /*002a*/ 	.short	(.L_105 - .L_104)
.L_104:
        /*002c*/ 	.word	0x00000000
        /*0030*/ 	.short	0x0001
        /*0032*/ 	.short	0x0008
        /*0034*/ 	.byte	0x00, 0xf5, 0x21, 0x00


	//----- nvinfo : EIATTR_KPARAM_INFO
	.align		4
.L_105:
        /*0038*/ 	.byte	0x04, 0x17
        /*003a*/ 	.short	(.L_107 - .L_106)
.L_106:
        /*003c*/ 	.word	0x00000000
        /*0040*/ 	.short	0x0000
        /*0042*/ 	.short	0x0000
        /*0044*/ 	.byte	0x00, 0xf5, 0x21, 0x00


	//----- nvinfo : EIATTR_SPARSE_MMA_MASK
	.align		4
.L_107:
        /*0048*/ 	.byte	0x03, 0x50
        /*004a*/ 	.short	0x0000


	//----- nvinfo : EIATTR_MAXREG_COUNT
	.align		4
        /*004c*/ 	.byte	0x03, 0x1b
        /*004e*/ 	.short	0x00ff


	//----- nvinfo : EIATTR_MERCURY_ISA_VERSION
	.align		4
        /*0050*/ 	.byte	0x03, 0x5f
        /*0052*/ 	.short	0x0101


	//----- nvinfo : EIATTR_VRC_CTA_INIT_COUNT
	.align		4
        /*0054*/ 	.byte	0x02, 0x4a
	.zero		1
	.zero		1


	//----- nvinfo : EIATTR_EXIT_INSTR_OFFSETS
	.align		4
        /*0058*/ 	.byte	0x04, 0x1c
        /*005a*/ 	.short	(.L_109 - .L_108)


	//   ....[0]....
.L_108:
        /*005c*/ 	.word	0x00000070


	//   ....[1]....
        /*0060*/ 	.word	0x00000190


	//----- nvinfo : EIATTR_CRS_STACK_SIZE
	.align		4
.L_109:
        /*0064*/ 	.byte	0x04, 0x1e
        /*0066*/ 	.short	(.L_111 - .L_110)
.L_110:
        /*0068*/ 	.word	0x00000000


	//----- nvinfo : EIATTR_CBANK_PARAM_SIZE
	.align		4
.L_111:
        /*006c*/ 	.byte	0x03, 0x19
        /*006e*/ 	.short	0x001c


	//----- nvinfo : EIATTR_PARAM_CBANK
	.align		4
        /*0070*/ 	.byte	0x04, 0x0a
        /*0072*/ 	.short	(.L_113 - .L_112)
	.align		4
.L_112:
        /*0074*/ 	.word	index@(.nv.constant0._Z11mutualCheckPKiS0_Pii)
        /*0078*/ 	.short	0x0380
        /*007a*/ 	.short	0x001c


	//----- nvinfo : EIATTR_SW_WAR
	.align		4
.L_113:
        /*007c*/ 	.byte	0x04, 0x36
        /*007e*/ 	.short	(.L_115 - .L_114)
.L_114:
        /*0080*/ 	.word	0x00000008
.L_115:


//--------------------- .nv.info._Z9find_nnV2PKfPiPfiif --------------------------
	.section	.nv.info._Z9find_nnV2PKfPiPfiif,"",@"SHT_CUDA_INFO"
	.sectionflags	@""
	.align	4


	//----- nvinfo : EIATTR_CUDA_API_VERSION
	.align		4
        /*0000*/ 	.byte	0x04, 0x37
        /*0002*/ 	.short	(.L_117 - .L_116)
.L_116:
        /*0004*/ 	.word	0x00000082


	//----- nvinfo : EIATTR_KPARAM_INFO
	.align		4
.L_117:
        /*0008*/ 	.byte	0x04, 0x17
        /*000a*/ 	.short	(.L_119 - .L_118)
.L_118:
        /*000c*/ 	.word	0x00000000
        /*0010*/ 	.short	0x0005
        /*0012*/ 	.short	0x0020
        /*0014*/ 	.byte	0x00, 0xf0, 0x11, 0x00


	//----- nvinfo : EIATTR_KPARAM_INFO
	.align		4
.L_119:
        /*0018*/ 	.byte	0x04, 0x17
        /*001a*/ 	.short	(.L_121 - .L_120)
.L_120:
        /*001c*/ 	.word	0x00000000
        /*0020*/ 	.short	0x0004
        /*0022*/ 	.short	0x001c
        /*0024*/ 	.byte	0x00, 0xf0, 0x11, 0x00


	//----- nvinfo : EIATTR_KPARAM_INFO
	.align		4
.L_121:
        /*0028*/ 	.byte	0x04, 0x17
        /*002a*/ 	.short	(.L_123 - .L_122)
.L_122:
        /*002c*/ 	.word	0x00000000
        /*0030*/ 	.short	0x0003
        /*0032*/ 	.short	0x0018
        /*0034*/ 	.byte	0x00, 0xf0, 0x11, 0x00


	//----- nvinfo : EIATTR_KPARAM_INFO
	.align		4
.L_123:
        /*0038*/ 	.byte	0x04, 0x17
        /*003a*/ 	.short	(.L_125 - .L_124)
.L_124:
        /*003c*/ 	.word	0x00000000
        /*0040*/ 	.short	0x0002
        /*0042*/ 	.short	0x0010
        /*0044*/ 	.byte	0x00, 0xf5, 0x21, 0x00


	//----- nvinfo : EIATTR_KPARAM_INFO
	.align		4
.L_125:
        /*0048*/ 	.byte	0x04, 0x17
        /*004a*/ 	.short	(.L_127 - .L_126)
.L_126:
        /*004c*/ 	.word	0x00000000
        /*0050*/ 	.short	0x0001
        /*0052*/ 	.short	0x0008
        /*0054*/ 	.byte	0x00, 0xf5, 0x21, 0x00


	//----- nvinfo : EIATTR_KPARAM_INFO
	.align		4
.L_127:
        /*0058*/ 	.byte	0x04, 0x17
        /*005a*/ 	.short	(.L_129 - .L_128)
.L_128:
        /*005c*/ 	.word	0x00000000
        /*0060*/ 	.short	0x0000
        /*0062*/ 	.short	0x0000
        /*0064*/ 	.byte	0x00, 0xf5, 0x21, 0x00


	//----- nvinfo : EIATTR_SPARSE_MMA_MASK
	.align		4
.L_129:
        /*0068*/ 	.byte	0x03, 0x50
        /*006a*/ 	.short	0x0000


	//----- nvinfo : EIATTR_MAXREG_COUNT
	.align		4
        /*006c*/ 	.byte	0x03, 0x1b
        /*006e*/ 	.short	0x00ff


	//----- nvinfo : EIATTR_MERCURY_ISA_VERSION
	.align		4
        /*0070*/ 	.byte	0x03, 0x5f
        /*0072*/ 	.short	0x0101


	//----- nvinfo : EIATTR_VRC_CTA_INIT_COUNT
	.align		4
        /*0074*/ 	.byte	0x02, 0x4a
	.zero		1
	.zero		1


	//----- nvinfo : EIATTR_EXIT_INSTR_OFFSETS
	.align		4
        /*0078*/ 	.byte	0x04, 0x1c
        /*007a*/ 	.short	(.L_131 - .L_130)


	//   ....[0]....
.L_130:
        /*007c*/ 	.word	0x00000070


	//   ....[1]....
        /*0080*/ 	.word	0x00001060


	//----- nvinfo : EIATTR_CBANK_PARAM_SIZE
	.align		4
.L_131:
        /*0084*/ 	.byte	0x03, 0x19
        /*0086*/ 	.short	0x0024


	//----- nvinfo : EIATTR_PARAM_CBANK
	.align		4
        /*0088*/ 	.byte	0x04, 0x0a
        /*008a*/ 	.short	(.L_133 - .L_132)
	.align		4
.L_132:
        /*008c*/ 	.word	index@(.nv.constant0._Z9find_nnV2PKfPiPfiif)
        /*0090*/ 	.short	0x0380
        /*0092*/ 	.short	0x0024


	//----- nvinfo : EIATTR_SW_WAR
	.align		4
.L_133:
        /*0094*/ 	.byte	0x04, 0x36
        /*0096*/ 	.short	(.L_135 - .L_134)
.L_134:
        /*0098*/ 	.word	0x00000008
.L_135:


//--------------------- .nv.info._Z7find_nnPKfPiPfiif --------------------------
	.section	.nv.info._Z7find_nnPKfPiPfiif,"",@"SHT_CUDA_INFO"
	.sectionflags	@""
	.align	4


	//----- nvinfo : EIATTR_CUDA_API_VERSION
	.align		4
        /*0000*/ 	.byte	0x04, 0x37
        /*0002*/ 	.short	(.L_137 - .L_136)
.L_136:
        /*0004*/ 	.word	0x00000082


	//----- nvinfo : EIATTR_KPARAM_INFO
	.align		4
.L_137:
        /*0008*/ 	.byte	0x04, 0x17
        /*000a*/ 	.short	(.L_139 - .L_138)
.L_138:
        /*000c*/ 	.word	0x00000000
        /*0010*/ 	.short	0x0005
        /*0012*/ 	.short	0x0020
        /*0014*/ 	.byte	0x00, 0xf0, 0x11, 0x00


	//----- nvinfo : EIATTR_KPARAM_INFO
	.align		4
.L_139:
        /*0018*/ 	.byte	0x04, 0x17
        /*001a*/ 	.short	(.L_141 - .L_140)
.L_140:
        /*001c*/ 	.word	0x00000000
        /*0020*/ 	.short	0x0004
        /*0022*/ 	.short	0x001c
        /*0024*/ 	.byte	0x00, 0xf0, 0x11, 0x00


	//----- nvinfo : EIATTR_KPARAM_INFO
	.align		4
.L_141:
        /*0028*/ 	.byte	0x04, 0x17
        /*002a*/ 	.short	(.L_143 - .L_142)
.L_142:
        /*002c*/ 	.word	0x00000000
        /*0030*/ 	.short	0x0003
        /*0032*/ 	.short	0x0018
        /*0034*/ 	.byte	0x00, 0xf0, 0x11, 0x00


	//----- nvinfo : EIATTR_KPARAM_INFO
	.align		4
.L_143:
        /*0038*/ 	.byte	0x04, 0x17
        /*003a*/ 	.short	(.L_145 - .L_144)
.L_144:
        /*003c*/ 	.word	0x00000000
        /*0040*/ 	.short	0x0002
        /*0042*/ 	.short	0x0010
        /*0044*/ 	.byte	0x00, 0xf5, 0x21, 0x00


	//----- nvinfo : EIATTR_KPARAM_INFO
	.align		4
.L_145:
        /*0048*/ 	.byte	0x04, 0x17
        /*004a*/ 	.short	(.L_147 - .L_146)
.L_146:
        /*004c*/ 	.word	0x00000000
        /*0050*/ 	.short	0x0001
        /*0052*/ 	.short	0x0008
        /*0054*/ 	.byte	0x00, 0xf5, 0x21, 0x00


	//----- nvinfo : EIATTR_KPARAM_INFO
	.align		4
.L_147:
        /*0058*/ 	.byte	0x04, 0x17
        /*005a*/ 	.short	(.L_149 - .L_148)
.L_148:
        /*005c*/ 	.word	0x00000000
        /*0060*/ 	.short	0x0000
        /*0062*/ 	.short	0x0000
        /*0064*/ 	.byte	0x00, 0xf5, 0x21, 0x00


	//----- nvinfo : EIATTR_SPARSE_MMA_MASK
	.align		4
.L_149:
        /*0068*/ 	.byte	0x03, 0x50
        /*006a*/ 	.short	0x0000


	//----- nvinfo : EIATTR_MAXREG_COUNT
	.align		4
        /*006c*/ 	.byte	0x03, 0x1b
        /*006e*/ 	.short	0x00ff


	//----- nvinfo : EIATTR_MERCURY_ISA_VERSION
	.align		4
        /*0070*/ 	.byte	0x03, 0x5f
        /*0072*/ 	.short	0x0101


	//----- nvinfo : EIATTR_VRC_CTA_INIT_COUNT
	.align		4
        /*0074*/ 	.byte	0x02, 0x4a
	.zero		1
	.zero		1


	//----- nvinfo : EIATTR_EXIT_INSTR_OFFSETS
	.align		4
        /*0078*/ 	.byte	0x04, 0x1c
        /*007a*/ 	.short	(.L_151 - .L_150)


	//   ....[0]....
.L_150:
        /*007c*/ 	.word	0x00000070


	//   ....[1]....
        /*0080*/ 	.word	0x00000870


	//----- nvinfo : EIATTR_CRS_STACK_SIZE
	.align		4
.L_151:
        /*0084*/ 	.byte	0x04, 0x1e
        /*0086*/ 	.short	(.L_153 - .L_152)
.L_152:
        /*0088*/ 	.word	0x00000000


	//----- nvinfo : EIATTR_CBANK_PARAM_SIZE
	.align		4
.L_153:
        /*008c*/ 	.byte	0x03, 0x19
        /*008e*/ 	.short	0x0024


	//----- nvinfo : EIATTR_PARAM_CBANK
	.align		4
        /*0090*/ 	.byte	0x04, 0x0a
        /*0092*/ 	.short	(.L_155 - .L_154)
	.align		4
.L_154:
        /*0094*/ 	.word	index@(.nv.constant0._Z7find_nnPKfPiPfiif)
        /*0098*/ 	.short	0x0380
        /*009a*/ 	.short	0x0024


	//----- nvinfo : EIATTR_SW_WAR
	.align		4
.L_155:
        /*009c*/ 	.byte	0x04, 0x36
        /*009e*/ 	.short	(.L_157 - .L_156)
.L_156:
        /*00a0*/ 	.word	0x00000008
.L_157:


//--------------------- .nv.info._Z20transposeDescriptorsPKfPfii --------------------------
	.section	.nv.info._Z20transposeDescriptorsPKfPfii,"",@"SHT_CUDA_INFO"
	.sectionflags	@""
	.align	4


	//----- nvinfo : EIATTR_CUDA_API_VERSION
	.align		4
        /*0000*/ 	.byte	0x04, 0x37
        /*0002*/ 	.short	(.L_159 - .L_158)
.L_158:
        /*0004*/ 	.word	0x00000082


	//----- nvinfo : EIATTR_KPARAM_INFO
	.align		4
.L_159:
        /*0008*/ 	.byte	0x04, 0x17
        /*000a*/ 	.short	(.L_161 - .L_160)
.L_160:
        /*000c*/ 	.word	0x00000000
        /*0010*/ 	.short	0x0003
        /*0012*/ 	.short	0x0014
        /*0014*/ 	.byte	0x00, 0xf0, 0x11, 0x00


	//----- nvinfo : EIATTR_KPARAM_INFO
	.align		4
.L_161:
        /*0018*/ 	.byte	0x04, 0x17
        /*001a*/ 	.short	(.L_163 - .L_162)
.L_162:
        /*001c*/ 	.word	0x00000000
        /*0020*/ 	.short	0x0002
        /*0022*/ 	.short	0x0010
        /*0024*/ 	.byte	0x00, 0xf0, 0x11, 0x00


	//----- nvinfo : EIATTR_KPARAM_INFO
	.align		4
.L_163:
        /*0028*/ 	.byte	0x04, 0x17
        /*002a*/ 	.short	(.L_165 - .L_164)
.L_164:
        /*002c*/ 	.word	0x00000000
        /*0030*/ 	.short	0x0001
        /*0032*/ 	.short	0x0008
        /*0034*/ 	.byte	0x00, 0xf5, 0x21, 0x00


	//----- nvinfo : EIATTR_KPARAM_INFO
	.align		4
.L_165:
        /*0038*/ 	.byte	0x04, 0x17
        /*003a*/ 	.short	(.L_167 - .L_166)
.L_166:
        /*003c*/ 	.word	0x00000000
        /*0040*/ 	.short	0x0000
        /*0042*/ 	.short	0x0000
        /*0044*/ 	.byte	0x00, 0xf5, 0x21, 0x00


	//----- nvinfo : EIATTR_SPARSE_MMA_MASK
	.align		4
.L_167:
        /*0048*/ 	.byte	0x03, 0x50
        /*004a*/ 	.short	0x0000


	//----- nvinfo : EIATTR_MAXREG_COUNT
	.align		4
        /*004c*/ 	.byte	0x03, 0x1b
        /*004e*/ 	.short	0x00ff


	//----- nvinfo : EIATTR_MERCURY_ISA_VERSION
	.align		4
        /*0050*/ 	.byte	0x03, 0x5f
        /*0052*/ 	.short	0x0101


	//----- nvinfo : EIATTR_VRC_CTA_INIT_COUNT
	.align		4
        /*0054*/ 	.byte	0x02, 0x4a
	.zero		1
	.zero		1


	//----- nvinfo : EIATTR_EXIT_INSTR_OFFSETS
	.align		4
        /*0058*/ 	.byte	0x04, 0x1c
        /*005a*/ 	.short	(.L_169 - .L_168)


	//   ....[0]....
.L_168:
        /*005c*/ 	.word	0x000000c0


	//   ....[1]....
        /*0060*/ 	.word	0x00000160


	//----- nvinfo : EIATTR_CBANK_PARAM_SIZE
	.align		4
.L_169:
        /*0064*/ 	.byte	0x03, 0x19
        /*0066*/ 	.short	0x0018


	//----- nvinfo : EIATTR_PARAM_CBANK
	.align		4
        /*0068*/ 	.byte	0x04, 0x0a
        /*006a*/ 	.short	(.L_171 - .L_170)
	.align		4
.L_170:
        /*006c*/ 	.word	index@(.nv.constant0._Z20transposeDescriptorsPKfPfii)
        /*0070*/ 	.short	0x0380
        /*0072*/ 	.short	0x0018


	//----- nvinfo : EIATTR_SW_WAR
	.align		4
.L_171:
        /*0074*/ 	.byte	0x04, 0x36
        /*0076*/ 	.short	(.L_173 - .L_172)
.L_172:
        /*0078*/ 	.word	0x00000008
.L_173:


//--------------------- .nv.info._Z12transposeSimPKfPfii --------------------------
	.section	.nv.info._Z12transposeSimPKfPfii,"",@"SHT_CUDA_INFO"
	.sectionflags	@""
	.align	4


	//----- nvinfo : EIATTR_CUDA_API_VERSION
	.align		4
        /*0000*/ 	.byte	0x04, 0x37
        /*0002*/ 	.short	(.L_175 - .L_174)
.L_174:
        /*0004*/ 	.word	0x00000082


	//----- nvinfo : EIATTR_KPARAM_INFO
	.align		4
.L_175:
        /*0008*/ 	.byte	0x04, 0x17
        /*000a*/ 	.short	(.L_177 - .L_176)
.L_176:
        /*000c*/ 	.word	0x00000000
        /*0010*/ 	.short	0x0003
        /*0012*/ 	.short	0x0014
        /*0014*/ 	.byte	0x00, 0xf0, 0x11, 0x00


	//----- nvinfo : EIATTR_KPARAM_INFO
	.align		4
.L_177:
        /*0018*/ 	.byte	0x04, 0x17
        /*001a*/ 	.short	(.L_179 - .L_178)
.L_178:
        /*001c*/ 	.word	0x00000000
        /*0020*/ 	.short	0x0002
        /*0022*/ 	.short	0x0010
        /*0024*/ 	.byte	0x00, 0xf0, 0x11, 0x00


	//----- nvinfo : EIATTR_KPARAM_INFO
	.align		4
.L_179:
        /*0028*/ 	.byte	0x04, 0x17
        /*002a*/ 	.short	(.L_181 - .L_180)
.L_180:
        /*002c*/ 	.word	0x00000000
        /*0030*/ 	.short	0x0001
        /*0032*/ 	.short	0x0008
        /*0034*/ 	.byte	0x00, 0xf5, 0x21, 0x00


	//----- nvinfo : EIATTR_KPARAM_INFO
	.align		4
.L_181:
        /*0038*/ 	.byte	0x04, 0x17
        /*003a*/ 	.short	(.L_183 - .L_182)
.L_182:
        /*003c*/ 	.word	0x00000000
        /*0040*/ 	.short	0x0000
        /*0042*/ 	.short	0x0000
        /*0044*/ 	.byte	0x00, 0xf5, 0x21, 0x00


	//----- nvinfo : EIATTR_SPARSE_MMA_MASK
	.align		4
.L_183:
        /*0048*/ 	.byte	0x03, 0x50
        /*004a*/ 	.short	0x0000


	//----- nvinfo : EIATTR_MAXREG_COUNT
	.align		4
        /*004c*/ 	.byte	0x03, 0x1b
        /*004e*/ 	.short	0x00ff


	//----- nvinfo : EIATTR_MERCURY_ISA_VERSION
	.align		4
        /*0050*/ 	.byte	0x03, 0x5f
        /*0052*/ 	.short	0x0101


	//----- nvinfo : EIATTR_VRC_CTA_INIT_COUNT
	.align		4
        /*0054*/ 	.byte	0x02, 0x4a
	.zero		1
	.zero		1


	//----- nvinfo : EIATTR_EXIT_INSTR_OFFSETS
	.align		4
        /*0058*/ 	.byte	0x04, 0x1c
        /*005a*/ 	.short	(.L_185 - .L_184)


	//   ....[0]....
.L_184:
        /*005c*/ 	.word	0x000000c0


	//   ....[1]....
        /*0060*/ 	.word	0x00000160


	//----- nvinfo : EIATTR_CBANK_PARAM_SIZE
	.align		4
.L_185:
        /*0064*/ 	.byte	0x03, 0x19
        /*0066*/ 	.short	0x0018


	//----- nvinfo : EIATTR_PARAM_CBANK
	.align		4
        /*0068*/ 	.byte	0x04, 0x0a
        /*006a*/ 	.short	(.L_187 - .L_186)
	.align		4
.L_186:
        /*006c*/ 	.word	index@(.nv.constant0._Z12transposeSimPKfPfii)
        /*0070*/ 	.short	0x0380
        /*0072*/ 	.short	0x0018


	//----- nvinfo : EIATTR_SW_WAR
	.align		4
.L_187:
        /*0074*/ 	.byte	0x04, 0x36
        /*0076*/ 	.short	(.L_189 - .L_188)
.L_188:
        /*0078*/ 	.word	0x00000008
.L_189:


//--------------------- .nv.info._Z20similarityMatrixFastPKfS0_iiiPf --------------------------
	.section	.nv.info._Z20similarityMatrixFastPKfS0_iiiPf,"",@"SHT_CUDA_INFO"
	.sectionflags	@""
	.align	4


	//----- nvinfo : EIATTR_CUDA_API_VERSION
	.align		4
        /*0000*/ 	.byte	0x04, 0x37
        /*0002*/ 	.short	(.L_191 - .L_190)
.L_190:
        /*0004*/ 	.word	0x00000082


	//----- nvinfo : EIATTR_KPARAM_INFO
	.align		4
.L_191:
        /*0008*/ 	.byte	0x04, 0x17
        /*000a*/ 	.short	(.L_193 - .L_192)
.L_192:
        /*000c*/ 	.word	0x00000000
        /*0010*/ 	.short	0x0005
        /*0012*/ 	.short	0x0020
        /*0014*/ 	.byte	0x00, 0xf5, 0x21, 0x00


	//----- nvinfo : EIATTR_KPARAM_INFO
	.align		4
.L_193:
        /*0018*/ 	.byte	0x04, 0x17
        /*001a*/ 	.short	(.L_195 - .L_194)
.L_194:
        /*001c*/ 	.word	0x00000000
        /*0020*/ 	.short	0x0004
        /*0022*/ 	.short	0x0018
        /*0024*/ 	.byte	0x00, 0xf0, 0x11, 0x00


	//----- nvinfo : EIATTR_KPARAM_INFO
	.align		4
.L_195:
        /*0028*/ 	.byte	0x04, 0x17
        /*002a*/ 	.short	(.L_197 - .L_196)
.L_196:
        /*002c*/ 	.word	0x00000000
        /*0030*/ 	.short	0x0003
        /*0032*/ 	.short	0x0014
        /*0034*/ 	.byte	0x00, 0xf0, 0x11, 0x00


	//----- nvinfo : EIATTR_KPARAM_INFO
	.align		4
.L_197:
        /*0038*/ 	.byte	0x04, 0x17
        /*003a*/ 	.short	(.L_199 - .L_198)
.L_198:
        /*003c*/ 	.word	0x00000000
        /*0040*/ 	.short	0x0002
        /*0042*/ 	.short	0x0010
        /*0044*/ 	.byte	0x00, 0xf0, 0x11, 0x00


	//----- nvinfo : EIATTR_KPARAM_INFO
	.align		4
.L_199:
        /*0048*/ 	.byte	0x04, 0x17
        /*004a*/ 	.short	(.L_201 - .L_200)
.L_200:
        /*004c*/ 	.word	0x00000000
        /*0050*/ 	.short	0x0001
        /*0052*/ 	.short	0x0008
        /*0054*/ 	.byte	0x00, 0xf5, 0x21, 0x00


	//----- nvinfo : EIATTR_KPARAM_INFO
	.align		4
.L_201:
        /*0058*/ 	.byte	0x04, 0x17
        /*005a*/ 	.short	(.L_203 - .L_202)
.L_202:
        /*005c*/ 	.word	0x00000000
        /*0060*/ 	.short	0x0000
        /*0062*/ 	.short	0x0000
        /*0064*/ 	.byte	0x00, 0xf5, 0x21, 0x00


	//----- nvinfo : EIATTR_SPARSE_MMA_MASK
	.align		4
.L_203:
        /*0068*/ 	.byte	0x03, 0x50
        /*006a*/ 	.short	0x0000


	//----- nvinfo : EIATTR_MAXREG_COUNT
	.align		4
        /*006c*/ 	.byte	0x03, 0x1b
        /*006e*/ 	.short	0x00ff


	//----- nvinfo : EIATTR_MERCURY_ISA_VERSION
	.align		4
        /*0070*/ 	.byte	0x03, 0x5f
        /*0072*/ 	.short	0x0101


	//----- nvinfo : EIATTR_VRC_CTA_INIT_COUNT
	.align		4
        /*0074*/ 	.byte	0x02, 0x4a
	.zero		1
	.zero		1


	//----- nvinfo : EIATTR_EXIT_INSTR_OFFSETS
	.align		4
        /*0078*/ 	.byte	0x04, 0x1c
        /*007a*/ 	.short	(.L_205 - .L_204)


	//   ....[0]....
.L_204:
        /*007c*/ 	.word	0x000000c0


	//   ....[1]....
        /*0080*/ 	.word	0x000007e0


	//----- nvinfo : EIATTR_CBANK_PARAM_SIZE
	.align		4
.L_205:
        /*0084*/ 	.byte	0x03, 0x19
        /*0086*/ 	.short	0x0028


	//----- nvinfo : EIATTR_PARAM_CBANK
	.align		4
        /*0088*/ 	.byte	0x04, 0x0a
        /*008a*/ 	.short	(.L_207 - .L_206)
	.align		4
.L_206:
        /*008c*/ 	.word	index@(.nv.constant0._Z20similarityMatrixFastPKfS0_iiiPf)
        /*0090*/ 	.short	0x0380
        /*0092*/ 	.short	0x0028


	//----- nvinfo : EIATTR_SW_WAR
	.align		4
.L_207:
        /*0094*/ 	.byte	0x04, 0x36
        /*0096*/ 	.short	(.L_209 - .L_208)
.L_208:
        /*0098*/ 	.word	0x00000008
.L_209:


//--------------------- .nv.info._Z30similarityMatrixAndTransposeV2PKfS0_iiiPfS1_ --------------------------
	.section	.nv.info._Z30similarityMatrixAndTransposeV2PKfS0_iiiPfS1_,"",@"SHT_CUDA_INFO"
	.sectionflags	@""
	.align	4


	//----- nvinfo : EIATTR_CUDA_API_VERSION
	.align		4
        /*0000*/ 	.byte	0x04, 0x37
        /*0002*/ 	.short	(.L_211 - .L_210)
.L_210:
        /*0004*/ 	.word	0x00000082


	//----- nvinfo : EIATTR_KPARAM_INFO
	.align		4
.L_211:
        /*0008*/ 	.byte	0x04, 0x17
        /*000a*/ 	.short	(.L_213 - .L_212)
.L_212:
        /*000c*/ 	.word	0x00000000
        /*0010*/ 	.short	0x0006
        /*0012*/ 	.short	0x0028
        /*0014*/ 	.byte	0x00, 0xf5, 0x21, 0x00


	//----- nvinfo : EIATTR_KPARAM_INFO
	.align		4
.L_213:
        /*0018*/ 	.byte	0x04, 0x17
        /*001a*/ 	.short	(.L_215 - .L_214)
.L_214:
        /*001c*/ 	.word	0x00000000
        /*0020*/ 	.short	0x0005
        /*0022*/ 	.short	0x0020
        /*0024*/ 	.byte	0x00, 0xf5, 0x21, 0x00


	//----- nvinfo : EIATTR_KPARAM_INFO
	.align		4
.L_215:
        /*0028*/ 	.byte	0x04, 0x17
        /*002a*/ 	.short	(.L_217 - .L_216)
.L_216:
        /*002c*/ 	.word	0x00000000
        /*0030*/ 	.short	0x0004
        /*0032*/ 	.short	0x0018
        /*0034*/ 	.byte	0x00, 0xf0, 0x11, 0x00


	//----- nvinfo : EIATTR_KPARAM_INFO
	.align		4
.L_217:
        /*0038*/ 	.byte	0x04, 0x17
        /*003a*/ 	.short	(.L_219 - .L_218)
.L_218:
        /*003c*/ 	.word	0x00000000
        /*0040*/ 	.short	0x0003
        /*0042*/ 	.short	0x0014
        /*0044*/ 	.byte	0x00, 0xf0, 0x11, 0x00


	//----- nvinfo : EIATTR_KPARAM_INFO
	.align		4
.L_219:
        /*0048*/ 	.byte	0x04, 0x17
        /*004a*/ 	.short	(.L_221 - .L_220)
.L_220:
        /*004c*/ 	.word	0x00000000
        /*0050*/ 	.short	0x0002
        /*0052*/ 	.short	0x0010
        /*0054*/ 	.byte	0x00, 0xf0, 0x11, 0x00


	//----- nvinfo : EIATTR_KPARAM_INFO
	.align		4
.L_221:
        /*0058*/ 	.byte	0x04, 0x17
        /*005a*/ 	.short	(.L_223 - .L_222)
.L_222:
        /*005c*/ 	.word	0x00000000
        /*0060*/ 	.short	0x0001
        /*0062*/ 	.short	0x0008
        /*0064*/ 	.byte	0x00, 0xf5, 0x21, 0x00


	//----- nvinfo : EIATTR_KPARAM_INFO
	.align		4
.L_223:
        /*0068*/ 	.byte	0x04, 0x17
        /*006a*/ 	.short	(.L_225 - .L_224)
.L_224:
        /*006c*/ 	.word	0x00000000
        /*0070*/ 	.short	0x0000
        /*0072*/ 	.short	0x0000
        /*0074*/ 	.byte	0x00, 0xf5, 0x21, 0x00


	//----- nvinfo : EIATTR_SPARSE_MMA_MASK
	.align		4
.L_225:
        /*0078*/ 	.byte	0x03, 0x50
        /*007a*/ 	.short	0x0000


	//----- nvinfo : EIATTR_MAXREG_COUNT
	.align		4
        /*007c*/ 	.byte	0x03, 0x1b
        /*007e*/ 	.short	0x00ff


	//----- nvinfo : EIATTR_MERCURY_ISA_VERSION
	.align		4
        /*0080*/ 	.byte	0x03, 0x5f
        /*0082*/ 	.short	0x0101


	//----- nvinfo : EIATTR_VRC_CTA_INIT_COUNT
	.align		4
        /*0084*/ 	.byte	0x02, 0x4a
	.zero		1
	.zero		1


	//----- nvinfo : EIATTR_EXIT_INSTR_OFFSETS
	.align		4
        /*0088*/ 	.byte	0x04, 0x1c
        /*008a*/ 	.short	(.L_227 - .L_226)


	//   ....[0]....
.L_226:
        /*008c*/ 	.word	0x000000c0


	//   ....[1]....
        /*0090*/ 	.word	0x00000820


	//----- nvinfo : EIATTR_CBANK_PARAM_SIZE
	.align		4
.L_227:
        /*0094*/ 	.byte	0x03, 0x19
        /*0096*/ 	.short	0x0030


	//----- nvinfo : EIATTR_PARAM_CBANK
	.align		4
        /*0098*/ 	.byte	0x04, 0x0a
        /*009a*/ 	.short	(.L_229 - .L_228)
	.align		4
.L_228:
        /*009c*/ 	.word	index@(.nv.constant0._Z30similarityMatrixAndTransposeV2PKfS0_iiiPfS1_)
        /*00a0*/ 	.short	0x0380
        /*00a2*/ 	.short	0x0030


	//----- nvinfo : EIATTR_SW_WAR
	.align		4
.L_229:
        /*00a4*/ 	.byte	0x04, 0x36
        /*00a6*/ 	.short	(.L_231 - .L_230)
.L_230:
        /*00a8*/ 	.word	0x00000008
.L_231:


//--------------------- .nv.info._Z20matrixMultiplySharedPKfS0_PfS1_iiiiii --------------------------
	.section	.nv.info._Z20matrixMultiplySharedPKfS0_PfS1_iiiiii,"",@"SHT_CUDA_INFO"
	.sectionflags	@""
	.align	4


	//----- nvinfo : EIATTR_CUDA_API_VERSION
	.align		4
        /*0000*/ 	.byte	0x04, 0x37
        /*0002*/ 	.short	(.L_233 - .L_232)
.L_232:
        /*0004*/ 	.word	0x00000082


	//----- nvinfo : EIATTR_KPARAM_INFO
	.align		4
.L_233:
        /*0008*/ 	.byte	0x04, 0x17
        /*000a*/ 	.short	(.L_235 - .L_234)
.L_234:
        /*000c*/ 	.word	0x00000000
        /*0010*/ 	.short	0x0009
        /*0012*/ 	.short	0x0034
        /*0014*/ 	.byte	0x00, 0xf0, 0x11, 0x00


	//----- nvinfo : EIATTR_KPARAM_INFO
	.align		4
.L_235:
        /*0018*/ 	.byte	0x04, 0x17
        /*001a*/ 	.short	(.L_237 - .L_236)
.L_236:
        /*001c*/ 	.word	0x00000000
        /*0020*/ 	.short	0x0008
        /*0022*/ 	.short	0x0030
        /*0024*/ 	.byte	0x00, 0xf0, 0x11, 0x00


	//----- nvinfo : EIATTR_KPARAM_INFO
	.align		4
.L_237:
        /*0028*/ 	.byte	0x04, 0x17
        /*002a*/ 	.short	(.L_239 - .L_238)
.L_238:
        /*002c*/ 	.word	0x00000000
        /*0030*/ 	.short	0x0007
        /*0032*/ 	.short	0x002c
        /*0034*/ 	.byte	0x00, 0xf0, 0x11, 0x00


	//----- nvinfo : EIATTR_KPARAM_INFO
	.align		4
.L_239:
        /*0038*/ 	.byte	0x04, 0x17
        /*003a*/ 	.short	(.L_241 - .L_240)
.L_240:
        /*003c*/ 	.word	0x00000000
        /*0040*/ 	.short	0x0006
        /*0042*/ 	.short	0x0028
        /*0044*/ 	.byte	0x00, 0xf0, 0x11, 0x00


	//----- nvinfo : EIATTR_KPARAM_INFO
	.align		4
.L_241:
        /*0048*/ 	.byte	0x04, 0x17
        /*004a*/ 	.short	(.L_243 - .L_242)
.L_242:
        /*004c*/ 	.word	0x00000000
        /*0050*/ 	.short	0x0005
        /*0052*/ 	.short	0x0024
        /*0054*/ 	.byte	0x00, 0xf0, 0x11, 0x00


	//----- nvinfo : EIATTR_KPARAM_INFO
	.align		4
.L_243:
        /*0058*/ 	.byte	0x04, 0x17
        /*005a*/ 	.short	(.L_245 - .L_244)
.L_244:
        /*005c*/ 	.word	0x00000000
        /*0060*/ 	.short	0x0004
        /*0062*/ 	.short	0x0020
        /*0064*/ 	.byte	0x00, 0xf0, 0x11, 0x00


	//----- nvinfo : EIATTR_KPARAM_INFO
	.align		4
.L_245:
        /*0068*/ 	.byte	0x04, 0x17
        /*006a*/ 	.short	(.L_247 - .L_246)
.L_246:
        /*006c*/ 	.word	0x00000000
        /*0070*/ 	.short	0x0003
        /*0072*/ 	.short	0x0018
        /*0074*/ 	.byte	0x00, 0xf5, 0x21, 0x00


	//----- nvinfo : EIATTR_KPARAM_INFO
	.align		4
.L_247:
        /*0078*/ 	.byte	0x04, 0x17
        /*007a*/ 	.short	(.L_249 - .L_248)
.L_248:
        /*007c*/ 	.word	0x00000000
        /*0080*/ 	.short	0x0002
        /*0082*/ 	.short	0x0010
        /*0084*/ 	.byte	0x00, 0xf5, 0x21, 0x00


	//----- nvinfo : EIATTR_KPARAM_INFO
	.align		4
.L_249:
        /*0088*/ 	.byte	0x04, 0x17
        /*008a*/ 	.short	(.L_251 - .L_250)
.L_250:
        /*008c*/ 	.word	0x00000000
        /*0090*/ 	.short	0x0001
        /*0092*/ 	.short	0x0008
        /*0094*/ 	.byte	0x00, 0xf5, 0x21, 0x00


	//----- nvinfo : EIATTR_KPARAM_INFO
	.align		4
.L_251:
        /*0098*/ 	.byte	0x04, 0x17
        /*009a*/ 	.short	(.L_253 - .L_252)
.L_252:
        /*009c*/ 	.word	0x00000000
        /*00a0*/ 	.short	0x0000
        /*00a2*/ 	.short	0x0000
        /*00a4*/ 	.byte	0x00, 0xf5, 0x21, 0x00


	//----- nvinfo : EIATTR_SPARSE_MMA_MASK
	.align		4
.L_253:
        /*00a8*/ 	.byte	0x03, 0x50
        /*00aa*/ 	.short	0x0000


	//----- nvinfo : EIATTR_MAXREG_COUNT
	.align		4
        /*00ac*/ 	.byte	0x03, 0x1b
        /*00ae*/ 	.short	0x00ff


	//----- nvinfo : EIATTR_NUM_BARRIERS
	.align		4
        /*00b0*/ 	.byte	0x02, 0x4c
        /*00b2*/ 	.byte	0x01
	.zero		1


	//----- nvinfo : EIATTR_MERCURY_ISA_VERSION
	.align		4
        /*00b4*/ 	.byte	0x03, 0x5f
        /*00b6*/ 	.short	0x0101


	//----- nvinfo : EIATTR_VRC_CTA_INIT_COUNT
	.align		4
        /*00b8*/ 	.byte	0x02, 0x4a
	.zero		1
	.zero		1


	//----- nvinfo : EIATTR_EXIT_INSTR_OFFSETS
	.align		4
        /*00bc*/ 	.byte	0x04, 0x1c
        /*00be*/ 	.short	(.L_255 - .L_254)


	//   ....[0]....
.L_254:
        /*00c0*/ 	.word	0x00000e50


	//   ....[1]....
        /*00c4*/ 	.word	0x00000ee0


	//----- nvinfo : EIATTR_CBANK_PARAM_SIZE
	.align		4
.L_255:
        /*00c8*/ 	.byte	0x03, 0x19
        /*00ca*/ 	.short	0x0038


	//----- nvinfo : EIATTR_PARAM_CBANK
	.align		4
        /*00cc*/ 	.byte	0x04, 0x0a
        /*00ce*/ 	.short	(.L_257 - .L_256)
	.align		4
.L_256:
        /*00d0*/ 	.word	index@(.nv.constant0._Z20matrixMultiplySharedPKfS0_PfS1_iiiiii)
        /*00d4*/ 	.short	0x0380
        /*00d6*/ 	.short	0x0038


	//----- nvinfo : EIATTR_SW_WAR
	.align		4
.L_257:
        /*00d8*/ 	.byte	0x04, 0x36
        /*00da*/ 	.short	(.L_259 - .L_258)
.L_258:
        /*00dc*/ 	.word	0x00000008
.L_259:


//--------------------- .nv.info._Z28similarityMatrixAndTransposePKfS0_iiiPfS1_ --------------------------
	.section	.nv.info._Z28similarityMatrixAndTransposePKfS0_iiiPfS1_,"",@"SHT_CUDA_INFO"
	.sectionflags	@""
	.align	4


	//----- nvinfo : EIATTR_CUDA_API_VERSION
	.align		4
        /*0000*/ 	.byte	0x04, 0x37
        /*0002*/ 	.short	(.L_261 - .L_260)
.L_260:
        /*0004*/ 	.word	0x00000082


	//----- nvinfo : EIATTR_KPARAM_INFO
	.align		4
.L_261:
        /*0008*/ 	.byte	0x04, 0x17
        /*000a*/ 	.short	(.L_263 - .L_262)
.L_262:
        /*000c*/ 	.word	0x00000000
        /*0010*/ 	.short	0x0006
        /*0012*/ 	.short	0x0028
        /*0014*/ 	.byte	0x00, 0xf5, 0x21, 0x00


	//----- nvinfo : EIATTR_KPARAM_INFO
	.align		4
.L_263:
        /*0018*/ 	.byte	0x04, 0x17
        /*001a*/ 	.short	(.L_265 - .L_264)
.L_264:
        /*001c*/ 	.word	0x00000000
        /*0020*/ 	.short	0x0005
        /*0022*/ 	.short	0x0020
        /*0024*/ 	.byte	0x00, 0xf5, 0x21, 0x00


	//----- nvinfo : EIATTR_KPARAM_INFO
	.align		4
.L_265:
        /*0028*/ 	.byte	0x04, 0x17
        /*002a*/ 	.short	(.L_267 - .L_266)
.L_266:
        /*002c*/ 	.word	0x00000000
        /*0030*/ 	.short	0x0004
        /*0032*/ 	.short	0x0018
        /*0034*/ 	.byte	0x00, 0xf0, 0x11, 0x00


	//----- nvinfo : EIATTR_KPARAM_INFO
	.align		4
.L_267:
        /*0038*/ 	.byte	0x04, 0x17
        /*003a*/ 	.short	(.L_269 - .L_268)
.L_268:
        /*003c*/ 	.word	0x00000000
        /*0040*/ 	.short	0x0003
        /*0042*/ 	.short	0x0014
        /*0044*/ 	.byte	0x00, 0xf0, 0x11, 0x00


	//----- nvinfo : EIATTR_KPARAM_INFO
	.align		4
.L_269:
        /*0048*/ 	.byte	0x04, 0x17
        /*004a*/ 	.short	(.L_271 - .L_270)
.L_270:
        /*004c*/ 	.word	0x00000000
        /*0050*/ 	.short	0x0002
        /*0052*/ 	.short	0x0010
        /*0054*/ 	.byte	0x00, 0xf0, 0x11, 0x00


	//----- nvinfo : EIATTR_KPARAM_INFO
	.align		4
.L_271:
        /*0058*/ 	.byte	0x04, 0x17
        /*005a*/ 	.short	(.L_273 - .L_272)
.L_272:
        /*005c*/ 	.word	0x00000000
        /*0060*/ 	.short	0x0001
        /*0062*/ 	.short	0x0008
        /*0064*/ 	.byte	0x00, 0xf5, 0x21, 0x00


	//----- nvinfo : EIATTR_KPARAM_INFO
	.align		4
.L_273:
        /*0068*/ 	.byte	0x04, 0x17
        /*006a*/ 	.short	(.L_275 - .L_274)
.L_274:
        /*006c*/ 	.word	0x00000000
        /*0070*/ 	.short	0x0000
        /*0072*/ 	.short	0x0000
        /*0074*/ 	.byte	0x00, 0xf5, 0x21, 0x00


	//----- nvinfo : EIATTR_SPARSE_MMA_MASK
	.align		4
.L_275:
        /*0078*/ 	.byte	0x03, 0x50
        /*007a*/ 	.short	0x0000


	//----- nvinfo : EIATTR_MAXREG_COUNT
	.align		4
        /*007c*/ 	.byte	0x03, 0x1b
        /*007e*/ 	.short	0x00ff


	//----- nvinfo : EIATTR_MERCURY_ISA_VERSION
	.align		4
        /*0080*/ 	.byte	0x03, 0x5f
        /*0082*/ 	.short	0x0101


	//----- nvinfo : EIATTR_VRC_CTA_INIT_COUNT
	.align		4
        /*0084*/ 	.byte	0x02, 0x4a
	.zero		1
	.zero		1


	//----- nvinfo : EIATTR_EXIT_INSTR_OFFSETS
	.align		4
        /*0088*/ 	.byte	0x04, 0x1c
        /*008a*/ 	.short	(.L_277 - .L_276)


	//   ....[0]....
.L_276:
        /*008c*/ 	.word	0x000000c0


	//   ....[1]....
        /*0090*/ 	.word	0x00000c00


	//----- nvinfo : EIATTR_CBANK_PARAM_SIZE
	.align		4
.L_277:
        /*0094*/ 	.byte	0x03, 0x19
        /*0096*/ 	.short	0x0030


	//----- nvinfo : EIATTR_PARAM_CBANK
	.align		4
        /*0098*/ 	.byte	0x04, 0x0a
        /*009a*/ 	.short	(.L_279 - .L_278)
	.align		4
.L_278:
        /*009c*/ 	.word	index@(.nv.constant0._Z28similarityMatrixAndTransposePKfS0_iiiPfS1_)
        /*00a0*/ 	.short	0x0380
        /*00a2*/ 	.short	0x0030


	//----- nvinfo : EIATTR_SW_WAR
	.align		4
.L_279:
        /*00a4*/ 	.byte	0x04, 0x36
        /*00a6*/ 	.short	(.L_281 - .L_280)
.L_280:
        /*00a8*/ 	.word	0x00000008
.L_281:


//--------------------- .nv.callgraph             --------------------------
	.section	.nv.callgraph,"",@"SHT_CUDA_CALLGRAPH"
	.align	4
	.sectionentsize	8
	.align		4
        /*0000*/ 	.word	0x00000000
	.align		4
        /*0004*/ 	.word	0xffffffff
	.align		4
        /*0008*/ 	.word	0x00000000
	.align		4
        /*000c*/ 	.word	0xfffffffe
	.align		4
        /*0010*/ 	.word	0x00000000
	.align		4
        /*0014*/ 	.word	0xfffffffd
	.align		4
        /*0018*/ 	.word	0x00000000
	.align		4
        /*001c*/ 	.word	0xfffffffc


//--------------------- .text._Z13mutualCheckV3PiPKii --------------------------
	.section	.text._Z13mutualCheckV3PiPKii,"ax",@progbits
	.align	128
        .global         _Z13mutualCheckV3PiPKii
        .type           _Z13mutualCheckV3PiPKii,@function
        .size           _Z13mutualCheckV3PiPKii,(.L_x_54 - _Z13mutualCheckV3PiPKii)
        .other          _Z13mutualCheckV3PiPKii,@"STO_CUDA_ENTRY STV_DEFAULT"
_Z13mutualCheckV3PiPKii:
.text._Z13mutualCheckV3PiPKii:
[----:B------:R-:W-:Y:S01]  /*0000*/  LDC R1, c[0x0][0x37c] ;  /* 0x0000df00ff017b82 */ /* 0x000fe20000000800 */
[----:B------:R-:W0:Y:S07]  /*0010*/  S2R R7, SR_TID.X ;  /* 0x0000000000077919 */ /* 0x000e2e0000002100 */
[----:B------:R-:W0:Y:S01]  /*0020*/  S2UR UR4, SR_CTAID.X ;  /* 0x00000000000479c3 */ /* 0x000e220000002500 */
[----:B------:R-:W1:Y:S07]  /*0030*/  LDCU UR5, c[0x0][0x390] ;  /* 0x00007200ff0577ac */ /* 0x000e6e0008000800 */
[----:B------:R-:W0:Y:S02]  /*0040*/  LDC R0, c[0x0][0x360] ;  /* 0x0000d800ff007b82 */ /* 0x000e240000000800 */
[----:B0-----:R-:W-:-:S05]  /*0050*/  IMAD R7, R0, UR4, R7 ;  /* 0x0000000400077c24 */ /* 0x001fca000f8e0207 */
[----:B-1----:R-:W-:-:S13]  /*0060*/  ISETP.GE.AND P0, PT, R7, UR5, PT ;  /* 0x0000000507007c0c */ /* 0x002fda000bf06270 */
[----:B------:R-:W-:Y:S05]  /*0070*/  @P0 EXIT ;  /* 0x000000000000094d */ /* 0x000fea0003800000 */
[----:B------:R-:W0:Y:S01]  /*0080*/  LDC.64 R2, c[0x0][0x380] ;  /* 0x0000e000ff027b82 */ /* 0x000e220000000a00 */
[----:B------:R-:W1:Y:S01]  /*0090*/  LDCU.64 UR4, c[0x0][0x358] ;  /* 0x00006b00ff0477ac */ /* 0x000e620008000a00 */
[----:B0-----:R-:W-:-:S05]  /*00a0*/  IMAD.WIDE R2, R7, 0x4, R2 ;  /* 0x0000000407027825 */ /* 0x001fca00078e0202 */
[----:B-1----:R-:W2:Y:S01]  /*00b0*/  LDG.E R9, desc[UR4][R2.64] ;  /* 0x0000000402097981 */ /* 0x002ea2000c1e1900 */
[----:B------:R-:W-:Y:S01]  /*00c0*/  BSSY.RECONVERGENT B0, `(.L_x_0) ;  /* 0x0000009000007945 */ /* 0x000fe20003800200 */
[----:B------:R-:W-:Y:S02]  /*00d0*/  MOV R11, 0xffffffff ;  /* 0xffffffff000b7802 */ /* 0x000fe40000000f00 */
[----:B--2---:R-:W-:-:S13]  /*00e0*/  ISETP.NE.AND P0, PT, R9, -0x1, PT ;  /* 0xffffffff0900780c */ /* 0x004fda0003f05270 */
[----:B------:R-:W-:Y:S05]  /*00f0*/  @!P0 BRA `(.L_x_1) ;  /* 0x0000000000148947 */ /* 0x000fea0003800000 */
[----:B------:R-:W0:Y:S02]  /*0100*/  LDC.64 R4, c[0x0][0x388] ;  /* 0x0000e200ff047b82 */ /* 0x000e240000000a00 */
[----:B0-----:R-:W-:-:S06]  /*0110*/  IMAD.WIDE R4, R9, 0x4, R4 ;  /* 0x0000000409047825 */ /* 0x001fcc00078e0204 */
[----:B------:R-:W2:Y:S02]  /*0120*/  LDG.E R4, desc[UR4][R4.64] ;  /* 0x0000000404047981 */ /* 0x000ea4000c1e1900 */
[----:B--2---:R-:W-:-:S04]  /*0130*/  ISETP.NE.AND P0, PT, R4, R7, PT ;  /* 0x000000070400720c */ /* 0x004fc80003f05270 */
[----:B------:R-:W-:-:S09]  /*0140*/  SEL R11, R9, 0xffffffff, !P0 ;  /* 0xffffffff090b7807 */ /* 0x000fd20004000000 */
.L_x_1:
[----:B------:R-:W-:Y:S05]  /*0150*/  BSYNC.RECONVERGENT B0 ;  /* 0x0000000000007941 */ /* 0x000fea0003800200 */
.L_x_0:
[----:B------:R-:W-:Y:S01]  /*0160*/  STG.E desc[UR4][R2.64], R11 ;  /* 0x0000000b02007986 */ /* 0x000fe2000c101904 */
[----:B------:R-:W-:Y:S05]  /*0170*/  EXIT ;  /* 0x000000000000794d */ /* 0x000fea0003800000 */
.L_x_2:
[----:B------:R-:W-:-:S00]  /*0180*/  BRA `(.L_x_2) ;  /* 0xfffffffc00fc7947 */ /* 0x000fc0000383ffff */
[----:B------:R-:W-:-:S00]  /*0190*/  NOP ;  /* 0x0000000000007918 */ /* 0x000fc00000000000 */
        /* <DEDUP_REMOVED lines=14> */
.L_x_54:


//--------------------- .text._Z13mutualCheckV2PiPKii --------------------------
	.section	.text._Z13mutualCheckV2PiPKii,"ax",@progbits
	.align	128
        .global         _Z13mutualCheckV2PiPKii
        .type           _Z13mutualCheckV2PiPKii,@function
        .size           _Z13mutualCheckV2PiPKii,(.L_x_55 - _Z13mutualCheckV2PiPKii)
        .other          _Z13mutualCheckV2PiPKii,@"STO_CUDA_ENTRY STV_DEFAULT"
_Z13mutualCheckV2PiPKii:
.text._Z13mutualCheckV2PiPKii:
        /* <DEDUP_REMOVED lines=18> */
[----:B------:R0:W5:Y:S02]  /*0120*/  LDG.E R4, desc[UR4][R4.64] ;  /* 0x0000000404047981 */ /* 0x000164000c1e1900 */
.L_x_4:
[----:B------:R-:W-:Y:S05]  /*0130*/  BSYNC.RECONVERGENT B0 ;  /* 0x0000000000007941 */ /* 0x000fea0003800200 */
.L_x_3:
[----:B-----5:R-:W-:-:S04]  /*0140*/  ISETP.NE.AND P0, PT, R4, R7, PT ;  /* 0x000000070400720c */ /* 0x020fc80003f05270 */
[----:B------:R-:W-:-:S05]  /*0150*/  SEL R9, R9, 0xffffffff, !P0 ;  /* 0xffffffff09097807 */ /* 0x000fca0004000000 */
[----:B------:R-:W-:Y:S01]  /*0160*/  STG.E desc[UR4][R2.64], R9 ;  /* 0x0000000902007986 */ /* 0x000fe2000c101904 */
[----:B------:R-:W-:Y:S05]  /*0170*/  EXIT ;  /* 0x000000000000794d */ /* 0x000fea0003800000 */
.L_x_5:
        /* <DEDUP_REMOVED lines=16> */
.L_x_55:


//--------------------- .text._Z11mutualCheckPKiS0_Pii --------------------------
	.section	.text._Z11mutualCheckPKiS0_Pii,"ax",@progbits
	.align	128
        .global         _Z11mutualCheckPKiS0_Pii
        .type           _Z11mutualCheckPKiS0_Pii,@function
        .size           _Z11mutualCheckPKiS0_Pii,(.L_x_56 - _Z11mutualCheckPKiS0_Pii)
        .other          _Z11mutualCheckPKiS0_Pii,@"STO_CUDA_ENTRY STV_DEFAULT"
_Z11mutualCheckPKiS0_Pii:
.text._Z11mutualCheckPKiS0_Pii:
        /* <DEDUP_REMOVED lines=9> */
[----:B------:R-:W1:Y:S07]  /*0090*/  LDCU.64 UR4, c[0x0][0x358] ;  /* 0x00006b00ff0477ac */ /* 0x000e6e0008000a00 */
[----:B------:R-:W2:Y:S01]  /*00a0*/  LDC.64 R4, c[0x0][0x390] ;  /* 0x0000e400ff047b82 */ /* 0x000ea20000000a00 */
[----:B0-----:R-:W-:-:S05]  /*00b0*/  IMAD.WIDE R2, R7, 0x4, R2 ;  /* 0x0000000407027825 */ /* 0x001fca00078e0202 */
[----:B-1----:R-:W3:Y:S01]  /*00c0*/  LDG.E R9, desc[UR4][R2.64] ;  /* 0x0000000402097981 */ /* 0x002ee2000c1e1900 */
[----:B------:R-:W-:Y:S01]  /*00d0*/  BSSY.RECONVERGENT B0, `(.L_x_6) ;  /* 0x0000007000007945 */ /* 0x000fe20003800200 */
[----:B------:R-:W-:Y:S02]  /*00e0*/  MOV R0, 0xffffffff ;  /* 0xffffffff00007802 */ /* 0x000fe40000000f00 */
[----:B---3--:R-:W-:-:S13]  /*00f0*/  ISETP.NE.AND P0, PT, R9, -0x1, PT ;  /* 0xffffffff0900780c */ /* 0x008fda0003f05270 */
[----:B--2---:R-:W-:Y:S05]  /*0100*/  @!P0 BRA `(.L_x_7) ;  /* 0x00000000000c8947 */ /* 0x004fea0003800000 */
[----:B------:R-:W0:Y:S02]  /*0110*/  LDC.64 R2, c[0x0][0x388] ;  /* 0x0000e200ff027b82 */ /* 0x000e240000000a00 */
[----:B0-----:R-:W-:-:S05]  /*0120*/  IMAD.WIDE R2, R9, 0x4, R2 ;  /* 0x0000000409027825 */ /* 0x001fca00078e0202 */
[----:B------:R0:W5:Y:S02]  /*0130*/  LDG.E R0, desc[UR4][R2.64] ;  /* 0x0000000402007981 */ /* 0x000164000c1e1900 */
.L_x_7:
[----:B------:R-:W-:Y:S05]  /*0140*/  BSYNC.RECONVERGENT B0 ;  /* 0x0000000000007941 */ /* 0x000fea0003800200 */
.L_x_6:
[----:B-----5:R-:W-:Y:S01]  /*0150*/  ISETP.NE.AND P0, PT, R0, R7, PT ;  /* 0x000000070000720c */ /* 0x020fe20003f05270 */
[----:B0-----:R-:W-:-:S03]  /*0160*/  IMAD.WIDE R2, R7, 0x4, R4 ;  /* 0x0000000407027825 */ /* 0x001fc600078e0204 */
[----:B------:R-:W-:-:S05]  /*0170*/  SEL R9, R9, 0xffffffff, !P0 ;  /* 0xffffffff09097807 */ /* 0x000fca0004000000 */
[----:B------:R-:W-:Y:S01]  /*0180*/  STG.E desc[UR4][R2.64], R9 ;  /* 0x0000000902007986 */ /* 0x000fe2000c101904 */
[----:B------:R-:W-:Y:S05]  /*0190*/  EXIT ;  /* 0x000000000000794d */ /* 0x000fea0003800000 */
.L_x_8:
        /* <DEDUP_REMOVED lines=14> */
.L_x_56:


//--------------------- .text._Z9find_nnV2PKfPiPfiif --------------------------
	.section	.text._Z9find_nnV2PKfPiPfiif,"ax",@progbits
	.align	128
        .global         _Z9find_nnV2PKfPiPfiif
        .type           _Z9find_nnV2PKfPiPfiif,@function
        .size           _Z9find_nnV2PKfPiPfiif,(.L_x_57 - _Z9find_nnV2PKfPiPfiif)
        .other          _Z9find_nnV2PKfPiPfiif,@"STO_CUDA_ENTRY STV_DEFAULT"
_Z9find_nnV2PKfPiPfiif:
.text._Z9find_nnV2PKfPiPfiif:
        /* <DEDUP_REMOVED lines=8> */
[----:B------:R-:W0:Y:S01]  /*0080*/  LDCU UR6, c[0x0][0x39c] ;  /* 0x00007380ff0677ac */ /* 0x000e220008000800 */
[----:B------:R-:W-:Y:S02]  /*0090*/  IMAD.MOV.U32 R7, RZ, RZ, -0x1 ;  /* 0xffffffffff077424 */ /* 0x000fe400078e00ff */
[----:B------:R-:W-:Y:S01]  /*00a0*/  IMAD.MOV.U32 R6, RZ, RZ, -0xeb60d36 ;  /* 0xf149f2caff067424 */ /* 0x000fe200078e00ff */
[----:B------:R-:W1:Y:S01]  /*00b0*/  LDCU.64 UR10, c[0x0][0x358] ;  /* 0x00006b00ff0a77ac */ /* 0x000e620008000a00 */
[----:B------:R-:W-:Y:S01]  /*00c0*/  IMAD.MOV.U32 R5, RZ, RZ, -0xeb60d36 ;  /* 0xf149f2caff057424 */ /* 0x000fe200078e00ff */
[----:B0-----:R-:W-:-:S09]  /*00d0*/  UISETP.GE.AND UP0, UPT, UR6, 0x1, UPT ;  /* 0x000000010600788c */ /* 0x001fd2000bf06270 */
[----:B-1----:R-:W-:Y:S05]  /*00e0*/  BRA.U !UP0, `(.L_x_9) ;  /* 0x0000000d08987547 */ /* 0x002fea000b800000 */
[----:B------:R-:W-:Y:S02]  /*00f0*/  UISETP.GE.U32.AND UP1, UPT, UR6, 0x10, UPT ;  /* 0x000000100600788c */ /* 0x000fe4000bf26070 */
[----:B------:R-:W-:Y:S01]  /*0100*/  IMAD R9, R0, UR6, RZ ;  /* 0x0000000600097c24 */ /* 0x000fe2000f8e02ff */
[----:B------:R-:W-:Y:S01]  /*0110*/  ULOP3.LUT UR7, UR6, 0xf, URZ, 0xc0, !UPT ;  /* 0x0000000f06077892 */ /* 0x000fe2000f8ec0ff */
[----:B------:R-:W-:Y:S02]  /*0120*/  IMAD.MOV.U32 R5, RZ, RZ, -0xeb60d36 ;  /* 0xf149f2caff057424 */ /* 0x000fe400078e00ff */
[----:B------:R-:W-:Y:S01]  /*0130*/  IMAD.MOV.U32 R7, RZ, RZ, -0x1 ;  /* 0xffffffffff077424 */ /* 0x000fe200078e00ff */
[----:B------:R-:W-:Y:S01]  /*0140*/  UISETP.NE.AND UP0, UPT, UR7, URZ, UPT ;  /* 0x000000ff0700728c */ /* 0x000fe2000bf05270 */
[----:B------:R-:W-:Y:S02]  /*0150*/  IMAD.MOV.U32 R4, RZ, RZ, RZ ;  /* 0x000000ffff047224 */ /* 0x000fe400078e00ff */
[----:B------:R-:W-:Y:S01]  /*0160*/  IMAD.MOV.U32 R6, RZ, RZ, -0xeb60d36 ;  /* 0xf149f2caff067424 */ /* 0x000fe200078e00ff */
[----:B------:R-:W-:Y:S07]  /*0170*/  BRA.U !UP1, `(.L_x_10) ;  /* 0x0000000509c47547 */ /* 0x000fee000b800000 */
[----:B------:R-:W0:Y:S01]  /*0180*/  LDCU.64 UR4, c[0x0][0x380] ;  /* 0x00007000ff0477ac */ /* 0x000e220008000a00 */
[----:B------:R-:W-:Y:S02]  /*0190*/  IMAD.MOV.U32 R5, RZ, RZ, -0xeb60d36 ;  /* 0xf149f2caff057424 */ /* 0x000fe400078e00ff */
[----:B------:R-:W-:Y:S01]  /*01a0*/  IMAD.MOV.U32 R7, RZ, RZ, -0x1 ;  /* 0xffffffffff077424 */ /* 0x000fe200078e00ff */
[----:B------:R-:W-:Y:S01]  /*01b0*/  ULOP3.LUT UR8, UR6, 0x7ffffff0, URZ, 0xc0, !UPT ;  /* 0x7ffffff006087892 */ /* 0x000fe2000f8ec0ff */
[----:B------:R-:W-:Y:S02]  /*01c0*/  IMAD.MOV.U32 R10, RZ, RZ, RZ ;  /* 0x000000ffff0a7224 */ /* 0x000fe400078e00ff */
[----:B------:R-:W-:-:S03]  /*01d0*/  IMAD.MOV.U32 R8, RZ, RZ, R9 ;  /* 0x000000ffff087224 */ /* 0x000fc600078e0009 */
[----:B------:R-:W-:Y:S01]  /*01e0*/  IMAD.U32 R4, RZ, RZ, UR8 ;  /* 0x00000008ff047e24 */ /* 0x000fe2000f8e00ff */
[----:B0-----:R-:W-:-:S04]  /*01f0*/  UIADD3 UR4, UP1, UPT, UR4, 0x20, URZ ;  /* 0x0000002004047890 */ /* 0x001fc8000ff3e0ff */
[----:B------:R-:W-:-:S12]  /*0200*/  UIADD3.X UR5, UPT, UPT, URZ, UR5, URZ, UP1, !UPT ;  /* 0x00000005ff057290 */ /* 0x000fd80008ffe4ff */
.L_x_11:
[----:B------:R-:W-:Y:S02]  /*0210*/  IMAD.U32 R2, RZ, RZ, UR4 ;  /* 0x00000004ff027e24 */ /* 0x000fe4000f8e00ff */
[----:B------:R-:W-:Y:S02]  /*0220*/  IMAD.U32 R3, RZ, RZ, UR5 ;  /* 0x00000005ff037e24 */ /* 0x000fe4000f8e00ff */
[----:B------:R-:W-:-:S05]  /*0230*/  IMAD.WIDE R2, R8, 0x4, R2 ;  /* 0x0000000408027825 */ /* 0x000fca00078e0202 */
[----:B------:R-:W2:Y:S04]  /*0240*/  LDG.E R26, desc[UR10][R2.64+-0x20] ;  /* 0xffffe00a021a7981 */ /* 0x000ea8000c1e1900 */
[----:B------:R-:W3:Y:S04]  /*0250*/  LDG.E R25, desc[UR10][R2.64+-0x1c] ;  /* 0xffffe40a02197981 */ /* 0x000ee8000c1e1900 */
[----:B------:R-:W4:Y:S04]  /*0260*/  LDG.E R23, desc[UR10][R2.64+-0x18] ;  /* 0xffffe80a02177981 */ /* 0x000f28000c1e1900 */
[----:B------:R-:W5:Y:S04]  /*0270*/  LDG.E R22, desc[UR10][R2.64+-0x14] ;  /* 0xffffec0a02167981 */ /* 0x000f68000c1e1900 */
        /* <DEDUP_REMOVED lines=11> */
[----:B------:R0:W5:Y:S01]  /*0330*/  LDG.E R24, desc[UR10][R2.64+0x1c] ;  /* 0x00001c0a02187981 */ /* 0x000162000c1e1900 */
[----:B------:R-:W-:-:S02]  /*0340*/  IMAD.MOV.U32 R27, RZ, RZ, R6 ;  /* 0x000000ffff1b7224 */ /* 0x000fc400078e0006 */
[----:B------:R-:W-:-:S03]  /*0350*/  VIADD R8, R8, 0x10 ;  /* 0x0000001008087836 */ /* 0x000fc60000000000 */
[C---:B--2---:R-:W-:Y:S02]  /*0360*/  FSETP.GT.AND P3, PT, R26.reuse, R27, PT ;  /* 0x0000001b1a00720b */ /* 0x044fe40003f64000 */
[C---:B------:R-:W-:Y:S02]  /*0370*/  FSETP.GT.AND P1, PT, R26.reuse, R5, PT ;  /* 0x000000051a00720b */ /* 0x040fe40003f24000 */
[----:B------:R-:W-:Y:S02]  /*0380*/  FSEL R6, R26, R27, P3 ;  /* 0x0000001b1a067208 */ /* 0x000fe40001800000 */
[----:B------:R-:W-:Y:S02]  /*0390*/  SEL R7, R10, R7, P3 ;  /* 0x000000070a077207 */ /* 0x000fe40001800000 */
[----:B---3--:R-:W-:-:S05]  /*03a0*/  FSETP.GT.AND P0, PT, R25, R6, PT ;  /* 0x000000061900720b */ /* 0x008fca0003f04000 */
[----:B------:R-:W-:Y:S02]  /*03b0*/  @!P3 FSEL R27, R26, R5, P1 ;  /* 0x000000051a1bb208 */ /* 0x000fe40000800000 */
[C---:B------:R-:W-:Y:S02]  /*03c0*/  FSEL R5, R25.reuse, R6, P0 ;  /* 0x0000000619057208 */ /* 0x040fe40000000000 */
[----:B------:R-:W-:Y:S02]  /*03d0*/  FSETP.GT.AND P4, PT, R25, R27, PT ;  /* 0x0000001b1900720b */ /* 0x000fe40003f84000 */
[----:B----4-:R-:W-:Y:S02]  /*03e0*/  FSETP.GT.AND P1, PT, R23, R5, PT ;  /* 0x000000051700720b */ /* 0x010fe40003f24000 */
[----:B------:R-:W-:Y:S01]  /*03f0*/  @!P0 FSEL R6, R25, R27, P4 ;  /* 0x0000001b19068208 */ /* 0x000fe20002000000 */
[----:B------:R-:W-:Y:S01]  /*0400*/  @P0 VIADD R7, R10, 0x1 ;  /* 0x000000010a070836 */ /* 0x000fe20000000000 */
[----:B------:R-:W-:-:S02]  /*0410*/  FSEL R26, R23, R5, P1 ;  /* 0x00000005171a7208 */ /* 0x000fc40000800000 */
[----:B------:R-:W-:Y:S02]  /*0420*/  FSETP.GT.AND P4, PT, R23, R6, PT ;  /* 0x000000061700720b */ /* 0x000fe40003f84000 */
[----:B-----5:R-:W-:-:S04]  /*0430*/  FSETP.GT.AND P2, PT, R22, R26, PT ;  /* 0x0000001a1600720b */ /* 0x020fc80003f44000 */
[----:B0-----:R-:W-:Y:S01]  /*0440*/  FSEL R2, R22, R26, P2 ;  /* 0x0000001a16027208 */ /* 0x001fe20001000000 */
[----:B------:R-:W-:Y:S01]  /*0450*/  @P1 VIADD R7, R10, 0x2 ;  /* 0x000000020a071836 */ /* 0x000fe20000000000 */
[----:B------:R-:W-:Y:S02]  /*0460*/  @!P1 FSEL R5, R23, R6, P4 ;  /* 0x0000000617059208 */ /* 0x000fe40002000000 */
[CC--:B------:R-:W-:Y:S02]  /*0470*/  FSETP.GT.AND P5, PT, R21.reuse, R2.reuse, PT ;  /* 0x000000021500720b */ /* 0x0c0fe40003fa4000 */
[-C--:B------:R-:W-:Y:S02]  /*0480*/  FSETP.GT.AND P6, PT, R22, R5.reuse, PT ;  /* 0x000000051600720b */ /* 0x080fe40003fc4000 */
[----:B------:R-:W-:Y:S01]  /*0490*/  FSEL R3, R21, R2, P5 ;  /* 0x0000000215037208 */ /* 0x000fe20002800000 */
[----:B------:R-:W-:Y:S01]  /*04a0*/  @P2 VIADD R7, R10, 0x3 ;  /* 0x000000030a072836 */ /* 0x000fe20000000000 */
[----:B------:R-:W-:-:S02]  /*04b0*/  @!P2 FSEL R26, R22, R5, P6 ;  /* 0x00000005161aa208 */ /* 0x000fc40003000000 */
[CC--:B------:R-:W-:Y:S02]  /*04c0*/  FSETP.GT.AND P4, PT, R20.reuse, R3.reuse, PT ;  /* 0x000000031400720b */ /* 0x0c0fe40003f84000 */
[CC--:B------:R-:W-:Y:S02]  /*04d0*/  FSETP.GT.AND P6, PT, R21.reuse, R26.reuse, PT ;  /* 0x0000001a1500720b */ /* 0x0c0fe40003fc4000 */
[----:B------:R-:W-:Y:S01]  /*04e0*/  FSEL R5, R20, R3, P4 ;  /* 0x0000000314057208 */ /* 0x000fe20002000000 */
[----:B------:R-:W-:Y:S01]  /*04f0*/  @P5 VIADD R7, R10, 0x4 ;  /* 0x000000040a075836 */ /* 0x000fe20000000000 */
[----:B------:R-:W-:Y:S02]  /*0500*/  @!P5 FSEL R2, R21, R26, P6 ;  /* 0x0000001a1502d208 */ /* 0x000fe40003000000 */
[----:B------:R-:W-:Y:S02]  /*0510*/  FSETP.GT.AND P3, PT, R19, R5, PT ;  /* 0x000000051300720b */ /* 0x000fe40003f64000 */
[----:B------:R-:W-:-:S02]  /*0520*/  FSETP.GT.AND P6, PT, R20, R2, PT ;  /* 0x000000021400720b */ /* 0x000fc40003fc4000 */
[C---:B------:R-:W-:Y:S01]  /*0530*/  FSEL R6, R19.reuse, R5, P3 ;  /* 0x0000000513067208 */ /* 0x040fe20001800000 */
[----:B------:R-:W-:Y:S01]  /*0540*/  @P4 VIADD R7, R10, 0x5 ;  /* 0x000000050a074836 */ /* 0x000fe20000000000 */
[----:B------:R-:W-:Y:S02]  /*0550*/  @!P4 FSEL R3, R20, R2, P6 ;  /* 0x000000021403c208 */ /* 0x000fe40003000000 */
[CC--:B------:R-:W-:Y:S02]  /*0560*/  FSETP.GT.AND P0, PT, R18.reuse, R6.reuse, PT ;  /* 0x000000061200720b */ /* 0x0c0fe40003f04000 */
[CC--:B------:R-:W-:Y:S02]  /*0570*/  FSETP.GT.AND P6, PT, R19.reuse, R3.reuse, PT ;  /* 0x000000031300720b */ /* 0x0c0fe40003fc4000 */
[----:B------:R-:W-:Y:S01]  /*0580*/  FSEL R2, R18, R6, P0 ;  /* 0x0000000612027208 */ /* 0x000fe20000000000 */
[----:B------:R-:W-:Y:S01]  /*0590*/  @P3 VIADD R7, R10, 0x6 ;  /* 0x000000060a073836 */ /* 0x000fe20000000000 */
[----:B------:R-:W-:-:S02]  /*05a0*/  @!P3 FSEL R5, R19, R3, P6 ;  /* 0x000000031305b208 */ /* 0x000fc40003000000 */
[CC--:B------:R-:W-:Y:S02]  /*05b0*/  FSETP.GT.AND P1, PT, R17.reuse, R2.reuse, PT ;  /* 0x000000021100720b */ /* 0x0c0fe40003f24000 */
[-C--:B------:R-:W-:Y:S02]  /*05c0*/  FSETP.GT.AND P6, PT, R18, R5.reuse, PT ;  /* 0x000000051200720b */ /* 0x080fe40003fc4000 */
[C---:B------:R-:W-:Y:S01]  /*05d0*/  FSEL R3, R17.reuse, R2, P1 ;  /* 0x0000000211037208 */ /* 0x040fe20000800000 */
[----:B------:R-:W-:Y:S01]  /*05e0*/  @P0 VIADD R7, R10, 0x7 ;  /* 0x000000070a070836 */ /* 0x000fe20000000000 */
[----:B------:R-:W-:Y:S02]  /*05f0*/  @!P0 FSEL R6, R18, R5, P6 ;  /* 0x0000000512068208 */ /* 0x000fe40003000000 */
[----:B------:R-:W-:Y:S02]  /*0600*/  FSETP.GT.AND P2, PT, R16, R3, PT ;  /* 0x000000031000720b */ /* 0x000fe40003f44000 */
[----:B------:R-:W-:-:S02]  /*0610*/  FSETP.GT.AND P6, PT, R17, R6, PT ;  /* 0x000000061100720b */ /* 0x000fc40003fc4000 */
[----:B------:R-:W-:Y:S01]  /*0620*/  FSEL R5, R16, R3, P2 ;  /* 0x0000000310057208 */ /* 0x000fe20001000000 */
        /* <DEDUP_REMOVED lines=22> */
[C---:B------:R-:W-:Y:S02]  /*0790*/  FSETP.GT.AND P1, PT, R11.reuse, R14, PT ;  /* 0x0000000e0b00720b */ /* 0x040fe40003f24000 */
[----:B------:R-:W-:Y:S02]  /*07a0*/  FSETP.GT.AND P4, PT, R12, R2, PT ;  /* 0x000000020c00720b */ /* 0x000fe40003f84000 */
[C---:B------:R-:W-:Y:S01]  /*07b0*/  FSEL R5, R11.reuse, R14, P1 ;  /* 0x0000000e0b057208 */ /* 0x040fe20000800000 */
[----:B------:R-:W-:Y:S01]  /*07c0*/  @P0 VIADD R7, R10, 0xd ;  /* 0x0000000d0a070836 */ /* 0x000fe20000000000 */
[----:B------:R-:W-:Y:S02]  /*07d0*/  @!P0 FSEL R3, R12, R2, P4 ;  /* 0x000000020c038208 */ /* 0x000fe40002000000 */
[----:B------:R-:W-:Y:S02]  /*07e0*/  FSETP.GT.AND P2, PT, R24, R5, PT ;  /* 0x000000051800720b */ /* 0x000fe40003f44000 */
[----:B------:R-:W-:-:S02]  /*07f0*/  FSETP.GT.AND P0, PT, R11, R3, PT ;  /* 0x000000030b00720b */ /* 0x000fc40003f04000 */
[----:B------:R-:W-:Y:S01]  /*0800*/  FSEL R6, R24, R5, P2 ;  /* 0x0000000518067208 */ /* 0x000fe20001000000 */
[----:B------:R-:W-:Y:S01]  /*0810*/  @P1 VIADD R7, R10, 0xe ;  /* 0x0000000e0a071836 */ /* 0x000fe20000000000 */
[----:B------:R-:W-:-:S04]  /*0820*/  @!P1 FSEL R14, R11, R3, P0 ;  /* 0x000000030b0e9208 */ /* 0x000fc80000000000 */
[----:B------:R-:W-:-:S03]  /*0830*/  FSETP.GT.AND P0, PT, R24, R14, PT ;  /* 0x0000000e1800720b */ /* 0x000fc60003f04000 */
[----:B------:R-:W-:Y:S01]  /*0840*/  @P2 VIADD R7, R10, 0xf ;  /* 0x0000000f0a072836 */ /* 0x000fe20000000000 */
[----:B------:R-:W-:Y:S01]  /*0850*/  @!P2 FSEL R5, R24, R14, P0 ;  /* 0x0000000e1805a208 */ /* 0x000fe20000000000 */
[----:B------:R-:W-:-:S05]  /*0860*/  VIADD R10, R10, 0x10 ;  /* 0x000000100a0a7836 */ /* 0x000fca0000000000 */
[----:B------:R-:W-:-:S13]  /*0870*/  ISETP.NE.AND P1, PT, R10, R4, PT ;  /* 0x000000040a00720c */ /* 0x000fda0003f25270 */
[----:B------:R-:W-:Y:S05]  /*0880*/  @P1 BRA `(.L_x_11) ;  /* 0xfffffff800601947 */ /* 0x000fea000383ffff */
.L_x_10:
[----:B------:R-:W-:Y:S05]  /*0890*/  BRA.U !UP0, `(.L_x_9) ;  /* 0x0000000508ac7547 */ /* 0x000fea000b800000 */
[----:B------:R-:W-:Y:S02]  /*08a0*/  UISETP.GE.U32.AND UP0, UPT, UR7, 0x8, UPT ;  /* 0x000000080700788c */ /* 0x000fe4000bf06070 */
[----:B------:R-:W-:-:S04]  /*08b0*/  ULOP3.LUT UR5, UR6, 0x7, URZ, 0xc0, !UPT ;  /* 0x0000000706057892 */ /* 0x000fc8000f8ec0ff */
[----:B------:R-:W-:-:S03]  /*08c0*/  UISETP.NE.AND UP1, UPT, UR5, URZ, UPT ;  /* 0x000000ff0500728c */ /* 0x000fc6000bf25270 */
[----:B------:R-:W-:Y:S08]  /*08d0*/  BRA.U !UP0, `(.L_x_12) ;  /* 0x0000000108d07547 */ /* 0x000ff0000b800000 */
[----:B------:R-:W0:Y:S01]  /*08e0*/  LDC.64 R2, c[0x0][0x380] ;  /* 0x0000e000ff027b82 */ /* 0x000e220000000a00 */
[----:B------:R-:W-:-:S04]  /*08f0*/  IMAD.IADD R11, R9, 0x1, R4 ;  /* 0x00000001090b7824 */ /* 0x000fc800078e0204 */
[----:B0-----:R-:W-:-:S05]  /*0900*/  IMAD.WIDE R2, R11, 0x4, R2 ;  /* 0x000000040b027825 */ /* 0x001fca00078e0202 */
[----:B------:R-:W2:Y:S04]  /*0910*/  LDG.E R8, desc[UR10][R2.64] ;  /* 0x0000000a02087981 */ /* 0x000ea8000c1e1900 */
[----:B------:R-:W3:Y:S04]  /*0920*/  LDG.E R11, desc[UR10][R2.64+0x4] ;  /* 0x0000040a020b7981 */ /* 0x000ee8000c1e1900 */
[----:B------:R-:W4:Y:S04]  /*0930*/  LDG.E R13, desc[UR10][R2.64+0x8] ;  /* 0x0000080a020d7981 */ /* 0x000f28000c1e1900 */
[----:B------:R-:W5:Y:S04]  /*0940*/  LDG.E R14, desc[UR10][R2.64+0xc] ;  /* 0x00000c0a020e7981 */ /* 0x000f68000c1e1900 */
[----:B------:R-:W5:Y:S04]  /*0950*/  LDG.E R15, desc[UR10][R2.64+0x10] ;  /* 0x0000100a020f7981 */ /* 0x000f68000c1e1900 */
[----:B------:R-:W5:Y:S04]  /*0960*/  LDG.E R16, desc[UR10][R2.64+0x14] ;  /* 0x0000140a02107981 */ /* 0x000f68000c1e1900 */
[----:B------:R-:W5:Y:S04]  /*0970*/  LDG.E R17, desc[UR10][R2.64+0x18] ;  /* 0x0000180a02117981 */ /* 0x000f68000c1e1900 */
[----:B------:R0:W5:Y:S01]  /*0980*/  LDG.E R18, desc[UR10][R2.64+0x1c] ;  /* 0x00001c0a02127981 */ /* 0x000162000c1e1900 */
[----:B--2---:R-:W-:-:S02]  /*0990*/  FSETP.GT.AND P2, PT, R8, R6, PT ;  /* 0x000000060800720b */ /* 0x004fc40003f44000 */
[C---:B------:R-:W-:Y:S02]  /*09a0*/  FSETP.GT.AND P1, PT, R8.reuse, R5, PT ;  /* 0x000000050800720b */ /* 0x040fe40003f24000 */
[----:B------:R-:W-:Y:S02]  /*09b0*/  FSEL R10, R8, R6, P2 ;  /* 0x00000006080a7208 */ /* 0x000fe40001000000 */
[----:B------:R-:W-:Y:S02]  /*09c0*/  SEL R7, R4, R7, P2 ;  /* 0x0000000704077207 */ /* 0x000fe40001000000 */
[----:B---3--:R-:W-:-:S04]  /*09d0*/  FSETP.GT.AND P0, PT, R11, R10, PT ;  /* 0x0000000a0b00720b */ /* 0x008fc80003f04000 */
[----:B------:R-:W-:Y:S02]  /*09e0*/  FSEL R12, R11, R10, P0 ;  /* 0x0000000a0b0c7208 */ /* 0x000fe40000000000 */
[----:B------:R-:W-:Y:S02]  /*09f0*/  @!P2 FSEL R6, R8, R5, P1 ;  /* 0x000000050806a208 */ /* 0x000fe40000800000 */
[----:B----4-:R-:W-:Y:S02]  /*0a00*/  FSETP.GT.AND P1, PT, R13, R12, PT ;  /* 0x0000000c0d00720b */ /* 0x010fe40003f24000 */
[----:B------:R-:W-:Y:S02]  /*0a10*/  FSETP.GT.AND P3, PT, R11, R6, PT ;  /* 0x000000060b00720b */ /* 0x000fe40003f64000 */
[----:B------:R-:W-:Y:S01]  /*0a20*/  FSEL R5, R13, R12, P1 ;  /* 0x0000000c0d057208 */ /* 0x000fe20000800000 */
[----:B------:R-:W-:Y:S01]  /*0a30*/  @P0 VIADD R7, R4, 0x1 ;  /* 0x0000000104070836 */ /* 0x000fe20000000000 */
[----:B------:R-:W-:-:S02]  /*0a40*/  @!P0 FSEL R10, R11, R6, P3 ;  /* 0x000000060b0a8208 */ /* 0x000fc40001800000 */
[CC--:B-----5:R-:W-:Y:S02]  /*0a50*/  FSETP.GT.AND P3, PT, R14.reuse, R5.reuse, PT ;  /* 0x000000050e00720b */ /* 0x0e0fe40003f64000 */
[CC--:B------:R-:W-:Y:S02]  /*0a60*/  FSETP.GT.AND P4, PT, R13.reuse, R10.reuse, PT ;  /* 0x0000000a0d00720b */ /* 0x0c0fe40003f84000 */
[----:B0-----:R-:W-:Y:S01]  /*0a70*/  FSEL R2, R14, R5, P3 ;  /* 0x000000050e027208 */ /* 0x001fe20001800000 */
[----:B------:R-:W-:Y:S01]  /*0a80*/  @P1 VIADD R7, R4, 0x2 ;  /* 0x0000000204071836 */ /* 0x000fe20000000000 */
[----:B------:R-:W-:Y:S02]  /*0a90*/  @!P1 FSEL R12, R13, R10, P4 ;  /* 0x0000000a0d0c9208 */ /* 0x000fe40002000000 */
[----:B------:R-:W-:Y:S02]  /*0aa0*/  FSETP.GT.AND P4, PT, R15, R2, PT ;  /* 0x000000020f00720b */ /* 0x000fe40003f84000 */
[----:B------:R-:W-:-:S02]  /*0ab0*/  FSETP.GT.AND P5, PT, R14, R12, PT ;  /* 0x0000000c0e00720b */ /* 0x000fc40003fa4000 */
[C---:B------:R-:W-:Y:S01]  /*0ac0*/  FSEL R3, R15.reuse, R2, P4 ;  /* 0x000000020f037208 */ /* 0x040fe20002000000 */
[----:B------:R-:W-:Y:S01]  /*0ad0*/  @P3 VIADD R7, R4, 0x3 ;  /* 0x0000000304073836 */ /* 0x000fe20000000000 */
[----:B------:R-:W-:Y:S02]  /*0ae0*/  @!P3 FSEL R5, R14, R12, P5 ;  /* 0x0000000c0e05b208 */ /* 0x000fe40002800000 */
[C---:B------:R-:W-:Y:S02]  /*0af0*/  FSETP.GT.AND P5, PT, R16.reuse, R3, PT ;  /* 0x000000031000720b */ /* 0x040fe40003fa4000 */
[C---:B------:R-:W-:Y:S02]  /*0b00*/  FSETP.GT.AND P2, PT, R15.reuse, R5, PT ;  /* 0x000000050f00720b */ /* 0x040fe40003f44000 */
        /* <DEDUP_REMOVED lines=16> */
[----:B------:R-:W-:-:S08]  /*0c10*/  VIADD R4, R4, 0x8 ;  /* 0x0000000804047836 */ /* 0x000fd00000000000 */
.L_x_12:
        /* <DEDUP_REMOVED lines=11> */
[----:B------:R-:W5:Y:S01]  /*0cd0*/  LDG.E R14, desc[UR10][R2.64+0xc] ;  /* 0x00000c0a020e7981 */ /* 0x000f62000c1e1900 */
        /* <DEDUP_REMOVED lines=14> */
[----:B------:R-:W-:Y:S01]  /*0dc0*/  FSEL R6, R14, R5, P1 ;  /* 0x000000050e067208 */ /* 0x000fe20000800000 */
[----:B------:R-:W-:Y:S01]  /*0dd0*/  @P3 VIADD R7, R4, 0x2 ;  /* 0x0000000204073836 */ /* 0x000fe20000000000 */
[----:B------:R-:W-:-:S04]  /*0de0*/  @!P3 FSEL R12, R13, R10, P0 ;  /* 0x0000000a0d0cb208 */ /* 0x000fc80000000000 */
[----:B------:R-:W-:-:S03]  /*0df0*/  FSETP.GT.AND P0, PT, R14, R12, PT ;  /* 0x0000000c0e00720b */ /* 0x000fc60003f04000 */
[----:B------:R-:W-:Y:S01]  /*0e00*/  @P1 VIADD R7, R4, 0x3 ;  /* 0x0000000304071836 */ /* 0x000fe20000000000 */
[----:B------:R-:W-:Y:S01]  /*0e10*/  @!P1 FSEL R5, R14, R12, P0 ;  /* 0x0000000c0e059208 */ /* 0x000fe20000000000 */
[----:B------:R-:W-:-:S08]  /*0e20*/  VIADD R4, R4, 0x4 ;  /* 0x0000000404047836 */ /* 0x000fd00000000000 */
.L_x_13:
[----:B------:R-:W-:Y:S05]  /*0e30*/  BRA.U !UP1, `(.L_x_9) ;  /* 0x0000000109447547 */ /* 0x000fea000b800000 */
[----:B------:R-:W0:Y:S01]  /*0e40*/  LDC.64 R10, c[0x0][0x380] ;  /* 0x0000e000ff0a7b82 */ /* 0x000e220000000a00 */
[----:B------:R-:W-:Y:S01]  /*0e50*/  IMAD.IADD R9, R9, 0x1, R4 ;  /* 0x0000000109097824 */ /* 0x000fe200078e0204 */
[----:B------:R-:W-:-:S12]  /*0e60*/  UIADD3 UR4, UPT, UPT, -UR4, URZ, URZ ;  /* 0x000000ff04047290 */ /* 0x000fd8000fffe1ff */
.L_x_14:
[----:B0-----:R-:W-:-:S06]  /*0e70*/  IMAD.WIDE R2, R9, 0x4, R10 ;  /* 0x0000000409027825 */ /* 0x001fcc00078e020a */
[----:B------:R-:W2:Y:S01]  /*0e80*/  LDG.E R2, desc[UR10][R2.64] ;  /* 0x0000000a02027981 */ /* 0x000ea2000c1e1900 */
[----:B------:R-:W-:Y:S01]  /*0e90*/  IMAD.MOV.U32 R13, RZ, RZ, R6 ;  /* 0x000000ffff0d7224 */ /* 0x000fe200078e0006 */
[----:B------:R-:W-:Y:S01]  /*0ea0*/  UIADD3 UR4, UPT, UPT, UR4, 0x1, URZ ;  /* 0x0000000104047890 */ /* 0x000fe2000fffe0ff */
[----:B------:R-:W-:-:S03]  /*0eb0*/  VIADD R9, R9, 0x1 ;  /* 0x0000000109097836 */ /* 0x000fc60000000000 */
[----:B------:R-:W-:Y:S01]  /*0ec0*/  UISETP.NE.AND UP0, UPT, UR4, URZ, UPT ;  /* 0x000000ff0400728c */ /* 0x000fe2000bf05270 */
[C---:B--2---:R-:W-:Y:S02]  /*0ed0*/  FSETP.GT.AND P0, PT, R2.reuse, R13, PT ;  /* 0x0000000d0200720b */ /* 0x044fe40003f04000 */
[C---:B------:R-:W-:Y:S02]  /*0ee0*/  FSETP.GT.AND P1, PT, R2.reuse, R5, PT ;  /* 0x000000050200720b */ /* 0x040fe40003f24000 */
[----:B------:R-:W-:Y:S02]  /*0ef0*/  FSEL R6, R2, R13, P0 ;  /* 0x0000000d02067208 */ /* 0x000fe40000000000 */
[C---:B------:R-:W-:Y:S01]  /*0f00*/  SEL R7, R4.reuse, R7, P0 ;  /* 0x0000000704077207 */ /* 0x040fe20000000000 */
[----:B------:R-:W-:-:S06]  /*0f10*/  VIADD R4, R4, 0x1 ;  /* 0x0000000104047836 */ /* 0x000fcc0000000000 */
[----:B------:R-:W-:-:S05]  /*0f20*/  @!P0 FSEL R13, R2, R5, P1 ;  /* 0x00000005020d8208 */ /* 0x000fca0000800000 */
[----:B------:R-:W-:Y:S01]  /*0f30*/  IMAD.MOV.U32 R5, RZ, RZ, R13 ;  /* 0x000000ffff057224 */ /* 0x000fe200078e000d */
[----:B------:R-:W-:Y:S06]  /*0f40*/  BRA.U UP0, `(.L_x_14) ;  /* 0xfffffffd00c87547 */ /* 0x000fec000b83ffff */
.L_x_9:
[----:B------:R-:W0:Y:S01]  /*0f50*/  LDCU UR4, c[0x0][0x3a0] ;  /* 0x00007400ff0477ac */ /* 0x000e220008000800 */
[----:B------:R-:W1:Y:S01]  /*0f60*/  LDC.64 R2, c[0x0][0x388] ;  /* 0x0000e200ff027b82 */ /* 0x000e620000000a00 */
[----:B------:R-:W-:Y:S01]  /*0f70*/  FADD R5, -R5, 1 ;  /* 0x3f80000005057421 */ /* 0x000fe20000000100 */
[C---:B------:R-:W-:Y:S01]  /*0f80*/  FADD R4, -R6.reuse, 1 ;  /* 0x3f80000006047421 */ /* 0x040fe20000000100 */
[----:B------:R-:W-:Y:S02]  /*0f90*/  FADD R6, R6, 1 ;  /* 0x3f80000006067421 */ /* 0x000fe40000000000 */
[----:B------:R-:W-:Y:S01]  /*0fa0*/  FADD R5, R5, R5 ;  /* 0x0000000505057221 */ /* 0x000fe20000000000 */
[----:B------:R-:W-:Y:S01]  /*0fb0*/  FADD R4, R4, R4 ;  /* 0x0000000404047221 */ /* 0x000fe20000000000 */
[----:B------:R-:W-:Y:S01]  /*0fc0*/  FMUL R6, R6, 0.5 ;  /* 0x3f00000006067820 */ /* 0x000fe20000400000 */
[----:B------:R-:W2:Y:S01]  /*0fd0*/  LDC.64 R8, c[0x0][0x390] ;  /* 0x0000e400ff087b82 */ /* 0x000ea20000000a00 */
[----:B0-----:R-:W-:-:S05]  /*0fe0*/  FMUL R5, R5, UR4 ;  /* 0x0000000405057c20 */ /* 0x001fca0008400000 */
[----:B------:R-:W-:Y:S01]  /*0ff0*/  FSETP.GTU.AND P0, PT, R4, R5, PT ;  /* 0x000000050400720b */ /* 0x000fe20003f0c000 */
[----:B-1----:R-:W-:-:S03]  /*1000*/  IMAD.WIDE R2, R0, 0x4, R2 ;  /* 0x0000000400027825 */ /* 0x002fc600078e0202 */
[----:B------:R-:W-:-:S05]  /*1010*/  SEL R7, R7, 0xffffffff, !P0 ;  /* 0xffffffff07077807 */ /* 0x000fca0004000000 */
[----:B------:R-:W-:Y:S01]  /*1020*/  STG.E desc[UR10][R2.64], R7 ;  /* 0x0000000702007986 */ /* 0x000fe2000c10190a */
[----:B--2---:R-:W-:Y:S01]  /*1030*/  IMAD.WIDE R4, R0, 0x4, R8 ;  /* 0x0000000400047825 */ /* 0x004fe200078e0208 */
[----:B------:R-:W-:-:S05]  /*1040*/  FSEL R9, R6, RZ, !P0 ;  /* 0x000000ff06097208 */ /* 0x000fca0004000000 */
[----:B------:R-:W-:Y:S01]  /*1050*/  STG.E desc[UR10][R4.64], R9 ;  /* 0x0000000904007986 */ /* 0x000fe2000c10190a */
[----:B------:R-:W-:Y:S05]  /*1060*/  EXIT ;  /* 0x000000000000794d */ /* 0x000fea0003800000 */
.L_x_15:
        /* <DEDUP_REMOVED lines=9> */
.L_x_57:


//--------------------- .text._Z7find_nnPKfPiPfiif --------------------------
	.section	.text._Z7find_nnPKfPiPfiif,"ax",@progbits
	.align	128
        .global         _Z7find_nnPKfPiPfiif
        .type           _Z7find_nnPKfPiPfiif,@function
        .size           _Z7find_nnPKfPiPfiif,(.L_x_58 - _Z7find_nnPKfPiPfiif)
        .other          _Z7find_nnPKfPiPfiif,@"STO_CUDA_ENTRY STV_DEFAULT"
_Z7find_nnPKfPiPfiif:
.text._Z7find_nnPKfPiPfiif:
        /* <DEDUP_REMOVED lines=9> */
[----:B------:R-:W-:Y:S02]  /*0090*/  HFMA2 R4, -RZ, RZ, -10824, -13904 ;  /* 0xf149f2caff047431 */ /* 0x000fe400000001ff */
[----:B------:R-:W-:Y:S02]  /*00a0*/  IMAD.MOV.U32 R0, RZ, RZ, -0x1 ;  /* 0xffffffffff007424 */ /* 0x000fe400078e00ff */
[----:B------:R-:W-:Y:S01]  /*00b0*/  IMAD.MOV.U32 R3, RZ, RZ, -0xeb60d36 ;  /* 0xf149f2caff037424 */ /* 0x000fe200078e00ff */
[----:B------:R-:W1:Y:S01]  /*00c0*/  LDCU.64 UR12, c[0x0][0x358] ;  /* 0x00006b00ff0c77ac */ /* 0x000e620008000a00 */
[----:B0-----:R-:W-:-:S09]  /*00d0*/  UISETP.GE.AND UP0, UPT, UR5, 0x1, UPT ;  /* 0x000000010500788c */ /* 0x001fd2000bf06270 */
[----:B-1----:R-:W-:Y:S05]  /*00e0*/  BRA.U !UP0, `(.L_x_16) ;  /* 0x00000005089c7547 */ /* 0x002fea000b800000 */
[----:B------:R-:W-:Y:S02]  /*00f0*/  UISETP.GE.U32.AND UP0, UPT, UR5, 0x4, UPT ;  /* 0x000000040500788c */ /* 0x000fe4000bf06070 */
[----:B------:R-:W-:Y:S01]  /*0100*/  IMAD R5, R2, UR5, RZ ;  /* 0x0000000502057c24 */ /* 0x000fe2000f8e02ff */
[----:B------:R-:W-:Y:S01]  /*0110*/  MOV R0, 0xffffffff ;  /* 0xffffffff00007802 */ /* 0x000fe20000000f00 */
[----:B------:R-:W-:Y:S01]  /*0120*/  IMAD.MOV.U32 R4, RZ, RZ, -0xeb60d36 ;  /* 0xf149f2caff047424 */ /* 0x000fe200078e00ff */
[----:B------:R-:W-:Y:S01]  /*0130*/  ULOP3.LUT UR8, UR5, 0x3, URZ, 0xc0, !UPT ;  /* 0x0000000305087892 */ /* 0x000fe2000f8ec0ff */
[----:B------:R-:W-:Y:S01]  /*0140*/  IMAD.MOV.U32 R3, RZ, RZ, -0xeb60d36 ;  /* 0xf149f2caff037424 */ /* 0x000fe200078e00ff */
[----:B------:R-:W-:Y:S02]  /*0150*/  UMOV UR4, URZ ;  /* 0x000000ff00047c82 */ /* 0x000fe40008000000 */
[----:B------:R-:W-:Y:S08]  /*0160*/  BRA.U !UP0, `(.L_x_17) ;  /* 0x0000000508107547 */ /* 0x000ff0000b800000 */
[----:B------:R-:W0:Y:S01]  /*0170*/  LDCU.64 UR6, c[0x0][0x380] ;  /* 0x00007000ff0677ac */ /* 0x000e220008000a00 */
[----:B------:R-:W-:Y:S01]  /*0180*/  MOV R4, 0xf149f2ca ;  /* 0xf149f2ca00047802 */ /* 0x000fe20000000f00 */
[----:B------:R-:W-:Y:S01]  /*0190*/  IMAD.MOV.U32 R0, RZ, RZ, -0x1 ;  /* 0xffffffffff007424 */ /* 0x000fe200078e00ff */
[----:B------:R-:W-:Y:S01]  /*01a0*/  MOV R9, R5 ;  /* 0x0000000500097202 */ /* 0x000fe20000000f00 */
[----:B------:R-:W-:-:S04]  /*01b0*/  ULOP3.LUT UR4, UR5, 0x7ffffffc, URZ, 0xc0, !UPT ;  /* 0x7ffffffc05047892 */ /* 0x000fc8000f8ec0ff */
[----:B------:R-:W-:Y:S02]  /*01c0*/  UIADD3 UR9, UPT, UPT, -UR4, URZ, URZ ;  /* 0x000000ff04097290 */ /* 0x000fe4000fffe1ff */
[----:B0-----:R-:W-:-:S04]  /*01d0*/  UIADD3 UR5, UP0, UPT, UR6, 0x8, URZ ;  /* 0x0000000806057890 */ /* 0x001fc8000ff1e0ff */
[----:B------:R-:W-:-:S03]  /*01e0*/  UIADD3.X UR6, UPT, UPT, URZ, UR7, URZ, UP0, !UPT ;  /* 0x00000007ff067290 */ /* 0x000fc600087fe4ff */
[----:B------:R-:W-:-:S09]  /*01f0*/  UMOV UR7, 0x1 ;  /* 0x0000000100077882 */ /* 0x000fd20000000000 */
.L_x_26:
[----:B------:R-:W-:Y:S01]  /*0200*/  MOV R7, UR6 ;  /* 0x0000000600077c02 */ /* 0x000fe20008000f00 */
[----:B------:R-:W-:-:S04]  /*0210*/  IMAD.U32 R6, RZ, RZ, UR5 ;  /* 0x00000005ff067e24 */ /* 0x000fc8000f8e00ff */
[----:B------:R-:W-:-:S05]  /*0220*/  IMAD.WIDE R6, R9, 0x4, R6 ;  /* 0x0000000409067825 */ /* 0x000fca00078e0206 */
[----:B------:R-:W2:Y:S04]  /*0230*/  LDG.E R11, desc[UR12][R6.64+-0x8] ;  /* 0xfffff80c060b7981 */ /* 0x000ea8000c1e1900 */
[----:B------:R0:W5:Y:S04]  /*0240*/  LDG.E R12, desc[UR12][R6.64+-0x4] ;  /* 0xfffffc0c060c7981 */ /* 0x000168000c1e1900 */
[----:B------:R0:W5:Y:S04]  /*0250*/  LDG.E R13, desc[UR12][R6.64] ;  /* 0x0000000c060d7981 */ /* 0x000168000c1e1900 */
[----:B------:R0:W5:Y:S01]  /*0260*/  LDG.E R15, desc[UR12][R6.64+0x4] ;  /* 0x0000040c060f7981 */ /* 0x000162000c1e1900 */
[----:B------:R-:W-:Y:S01]  /*0270*/  UIADD3 UR10, UPT, UPT, UR7, -0x1, URZ ;  /* 0xffffffff070a7890 */ /* 0x000fe2000fffe0ff */
[----:B------:R-:W-:Y:S01]  /*0280*/  BSSY.RECONVERGENT B0, `(.L_x_18) ;  /* 0x000000c000007945 */ /* 0x000fe20003800200 */
[----:B------:R-:W-:-:S04]  /*0290*/  UIADD3 UR9, UPT, UPT, UR9, 0x4, URZ ;  /* 0x0000000409097890 */ /* 0x000fc8000fffe0ff */
[----:B------:R-:W-:Y:S01]  /*02a0*/  UISETP.NE.AND UP0, UPT, UR9, URZ, UPT ;  /* 0x000000ff0900728c */ /* 0x000fe2000bf05270 */
[----:B------:R-:W-:Y:S01]  /*02b0*/  IMAD.U32 R8, RZ, RZ, UR10 ;  /* 0x0000000aff087e24 */ /* 0x000fe2000f8e00ff */
[----:B--2---:R-:W-:Y:S02]  /*02c0*/  FSETP.GT.AND P0, PT, R11, R3, PT ;  /* 0x000000030b00720b */ /* 0x004fe40003f04000 */
[----:B------:R-:W-:-:S11]  /*02d0*/  MOV R10, R11 ;  /* 0x0000000b000a7202 */ /* 0x000fd60000000f00 */
[----:B0-----:R-:W-:Y:S05]  /*02e0*/  @P0 BRA `(.L_x_19) ;  /* 0x0000000000140947 */ /* 0x001fea0003800000 */
[-C--:B------:R-:W-:Y:S01]  /*02f0*/  FSETP.GT.AND P0, PT, R11, R4.reuse, PT ;  /* 0x000000040b00720b */ /* 0x080fe20003f04000 */
[----:B------:R-:W-:Y:S01]  /*0300*/  IMAD.MOV.U32 R10, RZ, RZ, R3 ;  /* 0x000000ffff0a7224 */ /* 0x000fe200078e0003 */
[----:B------:R-:W-:Y:S01]  /*0310*/  MOV R3, R4 ;  /* 0x0000000400037202 */ /* 0x000fe20000000f00 */
[----:B------:R-:W-:-:S10]  /*0320*/  IMAD.MOV.U32 R8, RZ, RZ, R0 ;  /* 0x000000ffff087224 */ /* 0x000fd400078e0000 */
[----:B------:R-:W-:-:S07]  /*0330*/  @P0 MOV R3, R11 ;  /* 0x0000000b00030202 */ /* 0x000fce0000000f00 */
.L_x_19:
[----:B------:R-:W-:Y:S05]  /*0340*/  BSYNC.RECONVERGENT B0 ;  /* 0x0000000000007941 */ /* 0x000fea0003800200 */
.L_x_18:
[----:B-----5:R-:W-:Y:S01]  /*0350*/  FSETP.GT.AND P0, PT, R12, R10, PT ;  /* 0x0000000a0c00720b */ /* 0x020fe20003f04000 */
[----:B------:R-:W-:Y:S01]  /*0360*/  BSSY.RECONVERGENT B0, `(.L_x_20) ;  /* 0x0000009000007945 */ /* 0x000fe20003800200 */
[----:B------:R-:W-:Y:S01]  /*0370*/  IMAD.U32 R0, RZ, RZ, UR7 ;  /* 0x00000007ff007e24 */ /* 0x000fe2000f8e00ff */
[----:B------:R-:W-:-:S10]  /*0380*/  MOV R6, R12 ;  /* 0x0000000c00067202 */ /* 0x000fd40000000f00 */
[----:B------:R-:W-:Y:S05]  /*0390*/  @P0 BRA `(.L_x_21) ;  /* 0x0000000000140947 */ /* 0x000fea0003800000 */
[-C--:B------:R-:W-:Y:S01]  /*03a0*/  FSETP.GT.AND P0, PT, R12, R3.reuse, PT ;  /* 0x000000030c00720b */ /* 0x080fe20003f04000 */
[----:B------:R-:W-:Y:S01]  /*03b0*/  IMAD.MOV.U32 R6, RZ, RZ, R10 ;  /* 0x000000ffff067224 */ /* 0x000fe200078e000a */
[----:B------:R-:W-:Y:S01]  /*03c0*/  MOV R10, R3 ;  /* 0x00000003000a7202 */ /* 0x000fe20000000f00 */
[----:B------:R-:W-:-:S10]  /*03d0*/  IMAD.MOV.U32 R0, RZ, RZ, R8 ;  /* 0x000000ffff007224 */ /* 0x000fd400078e0008 */
[----:B------:R-:W-:-:S07]  /*03e0*/  @P0 MOV R10, R12 ;  /* 0x0000000c000a0202 */ /* 0x000fce0000000f00 */
.L_x_21:
[----:B------:R-:W-:Y:S05]  /*03f0*/  BSYNC.RECONVERGENT B0 ;  /* 0x0000000000007941 */ /* 0x000fea0003800200 */
.L_x_20:
[----:B------:R-:W-:Y:S01]  /*0400*/  FSETP.GT.AND P0, PT, R13, R6, PT ;  /* 0x000000060d00720b */ /* 0x000fe20003f04000 */
[----:B------:R-:W-:Y:S01]  /*0410*/  UIADD3 UR10, UPT, UPT, UR7, 0x1, URZ ;  /* 0x00000001070a7890 */ /* 0x000fe2000fffe0ff */
[----:B------:R-:W-:Y:S01]  /*0420*/  BSSY.RECONVERGENT B0, `(.L_x_22) ;  /* 0x0000009000007945 */ /* 0x000fe20003800200 */
[----:B------:R-:W-:-:S04]  /*0430*/  IMAD.MOV.U32 R4, RZ, RZ, R13 ;  /* 0x000000ffff047224 */ /* 0x000fc800078e000d */
[----:B------:R-:W-:-:S06]  /*0440*/  MOV R7, UR10 ;  /* 0x0000000a00077c02 */ /* 0x000fcc0008000f00 */
[----:B------:R-:W-:Y:S05]  /*0450*/  @P0 BRA `(.L_x_23) ;  /* 0x0000000000140947 */ /* 0x000fea0003800000 */
[-C--:B------:R-:W-:Y:S01]  /*0460*/  FSETP.GT.AND P0, PT, R13, R10.reuse, PT ;  /* 0x0000000a0d00720b */ /* 0x080fe20003f04000 */
[----:B------:R-:W-:Y:S01]  /*0470*/  IMAD.MOV.U32 R4, RZ, RZ, R6 ;  /* 0x000000ffff047224 */ /* 0x000fe200078e0006 */
[----:B------:R-:W-:Y:S01]  /*0480*/  MOV R6, R10 ;  /* 0x0000000a00067202 */ /* 0x000fe20000000f00 */
[----:B------:R-:W-:-:S10]  /*0490*/  IMAD.MOV.U32 R7, RZ, RZ, R0 ;  /* 0x000000ffff077224 */ /* 0x000fd400078e0000 */
[----:B------:R-:W-:-:S07]  /*04a0*/  @P0 MOV R6, R13 ;  /* 0x0000000d00060202 */ /* 0x000fce0000000f00 */
.L_x_23:
[----:B------:R-:W-:Y:S05]  /*04b0*/  BSYNC.RECONVERGENT B0 ;  /* 0x0000000000007941 */ /* 0x000fea0003800200 */
.L_x_22:
        /* <DEDUP_REMOVED lines=11> */
.L_x_25:
[----:B------:R-:W-:Y:S05]  /*0570*/  BSYNC.RECONVERGENT B0 ;  /* 0x0000000000007941 */ /* 0x000fea0003800200 */
.L_x_24:
[----:B------:R-:W-:Y:S01]  /*0580*/  VIADD R9, R9, 0x4 ;  /* 0x0000000409097836 */ /* 0x000fe20000000000 */
[----:B------:R-:W-:Y:S01]  /*0590*/  UIADD3 UR7, UPT, UPT, UR7, 0x4, URZ ;  /* 0x0000000407077890 */ /* 0x000fe2000fffe0ff */
[----:B------:R-:W-:Y:S11]  /*05a0*/  BRA.U UP0, `(.L_x_26) ;  /* 0xfffffffd00147547 */ /* 0x000ff6000b83ffff */
.L_x_17:
[----:B------:R-:W-:-:S09]  /*05b0*/  UISETP.NE.AND UP0, UPT, UR8, URZ, UPT ;  /* 0x000000ff0800728c */ /* 0x000fd2000bf05270 */
[----:B------:R-:W-:Y:S05]  /*05c0*/  BRA.U !UP0, `(.L_x_16) ;  /* 0x0000000108647547 */ /* 0x000fea000b800000 */
[----:B------:R-:W0:Y:S01]  /*05d0*/  LDC.64 R8, c[0x0][0x380] ;  /* 0x0000e000ff087b82 */ /* 0x000e220000000a00 */
[----:B------:R-:W-:Y:S01]  /*05e0*/  IADD3 R5, PT, PT, R5, UR4, RZ ;  /* 0x0000000405057c10 */ /* 0x000fe2000fffe0ff */
[----:B------:R-:W-:-:S12]  /*05f0*/  UIADD3 UR5, UPT, UPT, -UR8, URZ, URZ ;  /* 0x000000ff08057290 */ /* 0x000fd8000fffe1ff */
.L_x_29:
[----:B0-----:R-:W-:-:S06]  /*0600*/  IMAD.WIDE R6, R5, 0x4, R8 ;  /* 0x0000000405067825 */ /* 0x001fcc00078e0208 */
[----:B------:R-:W2:Y:S01]  /*0610*/  LDG.E R6, desc[UR12][R6.64] ;  /* 0x0000000c06067981 */ /* 0x000ea2000c1e1900 */
[----:B------:R-:W-:Y:S01]  /*0620*/  UIADD3 UR5, UPT, UPT, UR5, 0x1, URZ ;  /* 0x0000000105057890 */ /* 0x000fe2000fffe0ff */
[----:B------:R-:W-:Y:S01]  /*0630*/  IMAD.MOV.U32 R10, RZ, RZ, R0 ;  /* 0x000000ffff0a7224 */ /* 0x000fe200078e0000 */
[----:B------:R-:W-:Y:S01]  /*0640*/  MOV R0, UR4 ;  /* 0x0000000400007c02 */ /* 0x000fe20008000f00 */
[----:B------:R-:W-:Y:S01]  /*0650*/  IMAD.MOV.U32 R11, RZ, RZ, R3 ;  /* 0x000000ffff0b7224 */ /* 0x000fe200078e0003 */
[----:B------:R-:W-:Y:S01]  /*0660*/  UIADD3 UR4, UPT, UPT, UR4, 0x1, URZ ;  /* 0x0000000104047890 */ /* 0x000fe2000fffe0ff */
[----:B------:R-:W-:Y:S01]  /*0670*/  BSSY.RECONVERGENT B0, `(.L_x_27) ;  /* 0x000000c000007945 */ /* 0x000fe20003800200 */
[----:B------:R-:W-:Y:S01]  /*0680*/  UISETP.NE.AND UP0, UPT, UR5, URZ, UPT ;  /* 0x000000ff0500728c */ /* 0x000fe2000bf05270 */
[----:B------:R-:W-:Y:S01]  /*0690*/  MOV R13, R4 ;  /* 0x00000004000d7202 */ /* 0x000fe20000000f00 */
[----:B------:R-:W-:Y:S01]  /*06a0*/  IMAD.MOV.U32 R4, RZ, RZ, R11 ;  /* 0x000000ffff047224 */ /* 0x000fe200078e000b */
[----:B--2---:R-:W-:-:S02]  /*06b0*/  FSETP.GT.AND P0, PT, R6, R3, PT ;  /* 0x000000030600720b */ /* 0x004fc40003f04000 */
[----:B------:R-:W-:-:S11]  /*06c0*/  MOV R3, R6 ;  /* 0x0000000600037202 */ /* 0x000fd60000000f00 */
[----:B------:R-:W-:Y:S05]  /*06d0*/  @P0 BRA `(.L_x_28) ;  /* 0x0000000000140947 */ /* 0x000fea0003800000 */
[----:B------:R-:W-:Y:S01]  /*06e0*/  FSETP.GT.AND P0, PT, R6, R13, PT ;  /* 0x0000000d0600720b */ /* 0x000fe20003f04000 */
[----:B------:R-:W-:Y:S01]  /*06f0*/  IMAD.MOV.U32 R4, RZ, RZ, R13 ;  /* 0x000000ffff047224 */ /* 0x000fe200078e000d */
[----:B------:R-:W-:Y:S01]  /*0700*/  MOV R3, R11 ;  /* 0x0000000b00037202 */ /* 0x000fe20000000f00 */
[----:B------:R-:W-:-:S10]  /*0710*/  IMAD.MOV.U32 R0, RZ, RZ, R10 ;  /* 0x000000ffff007224 */ /* 0x000fd400078e000a */
[----:B------:R-:W-:-:S07]  /*0720*/  @P0 MOV R4, R6 ;  /* 0x0000000600040202 */ /* 0x000fce0000000f00 */
.L_x_28:
[----:B------:R-:W-:Y:S05]  /*0730*/  BSYNC.RECONVERGENT B0 ;  /* 0x0000000000007941 */ /* 0x000fea0003800200 */
.L_x_27:
[----:B------:R-:W-:Y:S01]  /*0740*/  IADD3 R5, PT, PT, R5, 0x1, RZ ;  /* 0x0000000105057810 */ /* 0x000fe20007ffe0ff */
[----:B------:R-:W-:Y:S06]  /*0750*/  BRA.U UP0, `(.L_x_29) ;  /* 0xfffffffd00a87547 */ /* 0x000fec000b83ffff */
.L_x_16:
        /* <DEDUP_REMOVED lines=18> */
.L_x_30:
        /* <DEDUP_REMOVED lines=16> */
.L_x_58:


//--------------------- .text._Z20transposeDescriptorsPKfPfii --------------------------
	.section	.text._Z20transposeDescriptorsPKfPfii,"ax",@progbits
	.align	128
        .global         _Z20transposeDescriptorsPKfPfii
        .type           _Z20transposeDescriptorsPKfPfii,@function
        .size           _Z20transposeDescriptorsPKfPfii,(.L_x_59 - _Z20transposeDescriptorsPKfPfii)
        .other          _Z20transposeDescriptorsPKfPfii,@"STO_CUDA_ENTRY STV_DEFAULT"
_Z20transposeDescriptorsPKfPfii:
.text._Z20transposeDescriptorsPKfPfii:
[----:B------:R-:W-:Y:S01]  /*0000*/  LDC R1, c[0x0][0x37c] ;  /* 0x0000df00ff017b82 */ /* 0x000fe20000000800 */
[----:B------:R-:W0:Y:S07]  /*0010*/  S2R R7, SR_TID.Y ;  /* 0x0000000000077919 */ /* 0x000e2e0000002200 */
[----:B------:R-:W1:Y:S01]  /*0020*/  LDC R3, c[0x0][0x360] ;  /* 0x0000d800ff037b82 */ /* 0x000e620000000800 */
[----:B------:R-:W2:Y:S01]  /*0030*/  LDCU.64 UR6, c[0x0][0x390] ;  /* 0x00007200ff0677ac */ /* 0x000ea20008000a00 */
[----:B------:R-:W1:Y:S06]  /*0040*/  S2R R0, SR_TID.X ;  /* 0x0000000000007919 */ /* 0x000e6c0000002100 */
[----:B------:R-:W0:Y:S08]  /*0050*/  S2UR UR5, SR_CTAID.Y ;  /* 0x00000000000579c3 */ /* 0x000e300000002600 */
[----:B------:R-:W0:Y:S08]  /*0060*/  LDC R2, c[0x0][0x364] ;  /* 0x0000d900ff027b82 */ /* 0x000e300000000800 */
[----:B------:R-:W1:Y:S01]  /*0070*/  S2UR UR4, SR_CTAID.X ;  /* 0x00000000000479c3 */ /* 0x000e620000002500 */
[----:B0-----:R-:W-:-:S05]  /*0080*/  IMAD R7, R2, UR5, R7 ;  /* 0x0000000502077c24 */ /* 0x001fca000f8e0207 */
[----:B--2---:R-:W-:Y:S01]  /*0090*/  ISETP.GE.AND P0, PT, R7, UR7, PT ;  /* 0x0000000707007c0c */ /* 0x004fe2000bf06270 */
[----:B-1----:R-:W-:-:S05]  /*00a0*/  IMAD R0, R3, UR4, R0 ;  /* 0x0000000403007c24 */ /* 0x002fca000f8e0200 */
[----:B------:R-:W-:-:S13]  /*00b0*/  ISETP.GE.OR P0, PT, R0, UR6, P0 ;  /* 0x0000000600007c0c */ /* 0x000fda0008706670 */
[----:B------:R-:W-:Y:S05]  /*00c0*/  @P0 EXIT ;  /* 0x000000000000094d */ /* 0x000fea0003800000 */
[----:B------:R-:W0:Y:S01]  /*00d0*/  LDC.64 R2, c[0x0][0x380] ;  /* 0x0000e000ff027b82 */ /* 0x000e220000000a00 */
[----:B------:R-:W1:Y:S01]  /*00e0*/  LDCU.64 UR4, c[0x0][0x358] ;  /* 0x00006b00ff0477ac */ /* 0x000e620008000a00 */
[----:B------:R-:W-:-:S04]  /*00f0*/  IMAD R5, R0, UR7, R7 ;  /* 0x0000000700057c24 */ /* 0x000fc8000f8e0207 */
[----:B0-----:R-:W-:Y:S02]  /*0100*/  IMAD.WIDE R2, R5, 0x4, R2 ;  /* 0x0000000405027825 */ /* 0x001fe400078e0202 */
[----:B------:R-:W0:Y:S04]  /*0110*/  LDC.64 R4, c[0x0][0x388] ;  /* 0x0000e200ff047b82 */ /* 0x000e280000000a00 */
[----:B-1----:R-:W2:Y:S01]  /*0120*/  LDG.E R3, desc[UR4][R2.64] ;  /* 0x0000000402037981 */ /* 0x002ea2000c1e1900 */
[----:B------:R-:W-:-:S04]  /*0130*/  IMAD R7, R7, UR6, R0 ;  /* 0x0000000607077c24 */ /* 0x000fc8000f8e0200 */
[----:B0-----:R-:W-:-:S05]  /*0140*/  IMAD.WIDE R4, R7, 0x4, R4 ;  /* 0x0000000407047825 */ /* 0x001fca00078e0204 */
[----:B--2---:R-:W-:Y:S01]  /*0150*/  STG.E desc[UR4][R4.64], R3 ;  /* 0x0000000304007986 */ /* 0x004fe2000c101904 */
[----:B------:R-:W-:Y:S05]  /*0160*/  EXIT ;  /* 0x000000000000794d */ /* 0x000fea0003800000 */
.L_x_31:
        /* <DEDUP_REMOVED lines=9> */
.L_x_59:


//--------------------- .text._Z12transposeSimPKfPfii --------------------------
	.section	.text._Z12transposeSimPKfPfii,"ax",@progbits
	.align	128
        .global         _Z12transposeSimPKfPfii
        .type           _Z12transposeSimPKfPfii,@function
        .size           _Z12transposeSimPKfPfii,(.L_x_60 - _Z12transposeSimPKfPfii)
        .other          _Z12transposeSimPKfPfii,@"STO_CUDA_ENTRY STV_DEFAULT"
_Z12transposeSimPKfPfii:
.text._Z12transposeSimPKfPfii:
        /* <DEDUP_REMOVED lines=23> */
.L_x_32:
        /* <DEDUP_REMOVED lines=9> */
.L_x_60:


//--------------------- .text._Z20similarityMatrixFastPKfS0_iiiPf --------------------------
	.section	.text._Z20similarityMatrixFastPKfS0_iiiPf,"ax",@progbits
	.align	128
        .global         _Z20similarityMatrixFastPKfS0_iiiPf
        .type           _Z20similarityMatrixFastPKfS0_iiiPf,@function
        .size           _Z20similarityMatrixFastPKfS0_iiiPf,(.L_x_61 - _Z20similarityMatrixFastPKfS0_iiiPf)
        .other          _Z20similarityMatrixFastPKfS0_iiiPf,@"STO_CUDA_ENTRY STV_DEFAULT"
_Z20similarityMatrixFastPKfS0_iiiPf:
.text._Z20similarityMatrixFastPKfS0_iiiPf:
        /* <DEDUP_REMOVED lines=13> */
[----:B------:R-:W0:Y:S01]  /*00d0*/  LDCU UR10, c[0x0][0x398] ;  /* 0x00007300ff0a77ac */ /* 0x000e220008000800 */
[----:B------:R-:W-:Y:S01]  /*00e0*/  HFMA2 R26, -RZ, RZ, 0, 0 ;  /* 0x00000000ff1a7431 */ /* 0x000fe200000001ff */
[----:B------:R-:W1:Y:S01]  /*00f0*/  LDCU.64 UR8, c[0x0][0x358] ;  /* 0x00006b00ff0877ac */ /* 0x000e620008000a00 */
[----:B0-----:R-:W-:-:S09]  /*0100*/  UISETP.GE.AND UP0, UPT, UR10, 0x1, UPT ;  /* 0x000000010a00788c */ /* 0x001fd2000bf06270 */
[----:B-1----:R-:W-:Y:S05]  /*0110*/  BRA.U !UP0, `(.L_x_33) ;  /* 0x0000000508a07547 */ /* 0x002fea000b800000 */
[----:B------:R-:W-:Y:S02]  /*0120*/  UISETP.GE.U32.AND UP1, UPT, UR10, 0xd, UPT ;  /* 0x0000000d0a00788c */ /* 0x000fe4000bf26070 */
[----:B------:R-:W-:Y:S01]  /*0130*/  IMAD R0, R21, UR10, RZ ;  /* 0x0000000a15007c24 */ /* 0x000fe2000f8e02ff */
[----:B------:R-:W-:Y:S02]  /*0140*/  UIADD3 UR4, UPT, UPT, UR10, -0x1, URZ ;  /* 0xffffffff0a047890 */ /* 0x000fe4000fffe0ff */
[----:B------:R-:W-:Y:S01]  /*0150*/  IMAD R2, R20, UR10, RZ ;  /* 0x0000000a14027c24 */ /* 0x000fe2000f8e02ff */
[----:B------:R-:W-:Y:S01]  /*0160*/  MOV R26, RZ ;  /* 0x000000ff001a7202 */ /* 0x000fe20000000f00 */
[----:B------:R-:W-:Y:S01]  /*0170*/  ULEA.HI UR5, UR4, 0x1, URZ, 0x1e ;  /* 0x0000000104057891 */ /* 0x000fe2000f8ff0ff */
[----:B------:R-:W-:Y:S02]  /*0180*/  SHF.R.S32.HI R3, RZ, 0x1f, R0 ;  /* 0x0000001fff037819 */ /* 0x000fe40000011400 */
[----:B------:R-:W-:Y:S01]  /*0190*/  UMOV UR4, URZ ;  /* 0x000000ff00047c82 */ /* 0x000fe20008000000 */
[----:B------:R-:W-:-:S04]  /*01a0*/  ULOP3.LUT UR6, UR5, 0x3, URZ, 0xc0, !UPT ;  /* 0x0000000305067892 */ /* 0x000fc8000f8ec0ff */
[----:B------:R-:W-:Y:S01]  /*01b0*/  UISETP.NE.AND UP0, UPT, UR6, URZ, UPT ;  /* 0x000000ff0600728c */ /* 0x000fe2000bf05270 */
[----:B------:R-:W-:Y:S10]  /*01c0*/  BRA.U !UP1, `(.L_x_34) ;  /* 0x0000000109f47547 */ /* 0x000ff4000b800000 */
[----:B------:R-:W0:Y:S01]  /*01d0*/  LDC.64 R4, c[0x0][0x388] ;  /* 0x0000e200ff047b82 */ /* 0x000e220000000a00 */
[----:B------:R-:W1:Y:S01]  /*01e0*/  LDCU.64 UR10, c[0x0][0x380] ;  /* 0x00007000ff0a77ac */ /* 0x000e620008000a00 */
[----:B------:R-:W-:Y:S01]  /*01f0*/  MOV R26, RZ ;  /* 0x000000ff001a7202 */ /* 0x000fe20000000f00 */
[----:B------:R-:W-:Y:S01]  /*0200*/  ULOP3.LUT UR5, UR5, 0x7ffffffc, URZ, 0xc0, !UPT ;  /* 0x7ffffffc05057892 */ /* 0x000fe2000f8ec0ff */
[----:B------:R-:W-:-:S03]  /*0210*/  UMOV UR4, URZ ;  /* 0x000000ff00047c82 */ /* 0x000fc60008000000 */
[----:B------:R-:W-:Y:S01]  /*0220*/  UIADD3 UR5, UPT, UPT, -UR5, URZ, URZ ;  /* 0x000000ff05057290 */ /* 0x000fe2000fffe1ff */
[----:B-1----:R-:W-:-:S04]  /*0230*/  LEA R24, P0, R0, UR10, 0x2 ;  /* 0x0000000a00187c11 */ /* 0x002fc8000f8010ff */
[----:B------:R-:W-:Y:S01]  /*0240*/  IADD3 R24, P1, PT, R24, 0x20, RZ ;  /* 0x0000002018187810 */ /* 0x000fe20007f3e0ff */
[----:B0-----:R-:W-:Y:S01]  /*0250*/  IMAD.WIDE.U32 R4, R2, 0x4, R4 ;  /* 0x0000000402047825 */ /* 0x001fe200078e0004 */
[----:B------:R-:W-:Y:S02]  /*0260*/  LEA.HI.X R25, R0, UR11, R3, 0x2, P0 ;  /* 0x0000000b00197c11 */ /* 0x000fe400080f1403 */
[----:B------:R-:W-:Y:S02]  /*0270*/  IADD3 R22, P2, PT, R4, 0x20, RZ ;  /* 0x0000002004167810 */ /* 0x000fe40007f5e0ff */
[----:B------:R-:W-:Y:S02]  /*0280*/  IADD3.X R25, PT, PT, RZ, R25, RZ, P1, !PT ;  /* 0x00000019ff197210 */ /* 0x000fe40000ffe4ff */
[----:B------:R-:W-:-:S09]  /*0290*/  IADD3.X R23, PT, PT, RZ, R5, RZ, P2, !PT ;  /* 0x00000005ff177210 */ /* 0x000fd200017fe4ff */
.L_x_35:
[----:B------:R-:W2:Y:S04]  /*02a0*/  LDG.E.128 R8, desc[UR8][R24.64+-0x20] ;  /* 0xffffe00818087981 */ /* 0x000ea8000c1e1d00 */
[----:B------:R-:W2:Y:S04]  /*02b0*/  LDG.E.128 R16, desc[UR8][R22.64+-0x20] ;  /* 0xffffe00816107981 */ /* 0x000ea8000c1e1d00 */
[----:B------:R-:W3:Y:S04]  /*02c0*/  LDG.E.128 R4, desc[UR8][R24.64+-0x10] ;  /* 0xfffff00818047981 */ /* 0x000ee8000c1e1d00 */
[----:B------:R-:W3:Y:S01]  /*02d0*/  LDG.E.128 R12, desc[UR8][R22.64+-0x10] ;  /* 0xfffff008160c7981 */ /* 0x000ee2000c1e1d00 */
[----:B--2---:R-:W-:Y:S01]  /*02e0*/  FFMA R27, R8, R16, RZ ;  /* 0x00000010081b7223 */ /* 0x004fe200000000ff */
[----:B------:R-:W-:Y:S01]  /*02f0*/  FFMA R8, R9, R17, RZ ;  /* 0x0000001109087223 */ /* 0x000fe200000000ff */
[----:B------:R-:W-:Y:S01]  /*0300*/  FFMA R9, R10, R18, RZ ;  /* 0x000000120a097223 */ /* 0x000fe200000000ff */
[----:B------:R-:W-:Y:S01]  /*0310*/  FFMA R11, R11, R19, RZ ;  /* 0x000000130b0b7223 */ /* 0x000fe200000000ff */
[----:B------:R-:W-:Y:S01]  /*0320*/  FADD R27, R27, R26 ;  /* 0x0000001a1b1b7221 */ /* 0x000fe20000000000 */
[----:B------:R-:W2:Y:S03]  /*0330*/  LDG.E.128 R16, desc[UR8][R22.64] ;  /* 0x0000000816107981 */ /* 0x000ea6000c1e1d00 */
[----:B------:R-:W-:Y:S01]  /*0340*/  FADD R8, R27, R8 ;  /* 0x000000081b087221 */ /* 0x000fe20000000000 */
[----:B---3--:R-:W-:Y:S01]  /*0350*/  FFMA R27, R4, R12, RZ ;  /* 0x0000000c041b7223 */ /* 0x008fe200000000ff */
[----:B------:R-:W-:-:S02]  /*0360*/  FFMA R5, R5, R13, RZ ;  /* 0x0000000d05057223 */ /* 0x000fc400000000ff */
[----:B------:R-:W-:-:S04]  /*0370*/  FADD R8, R8, R9 ;  /* 0x0000000908087221 */ /* 0x000fc80000000000 */
[----:B------:R-:W-:Y:S02]  /*0380*/  FADD R4, R8, R11 ;  /* 0x0000000b08047221 */ /* 0x000fe40000000000 */
[----:B------:R-:W2:Y:S02]  /*0390*/  LDG.E.128 R8, desc[UR8][R24.64] ;  /* 0x0000000818087981 */ /* 0x000ea4000c1e1d00 */
[----:B------:R-:W-:Y:S01]  /*03a0*/  FADD R4, R4, R27 ;  /* 0x0000001b04047221 */ /* 0x000fe20000000000 */
[----:B------:R-:W-:-:S03]  /*03b0*/  FFMA R13, R6, R14, RZ ;  /* 0x0000000e060d7223 */ /* 0x000fc600000000ff */
[----:B------:R-:W-:Y:S01]  /*03c0*/  FADD R4, R4, R5 ;  /* 0x0000000504047221 */ /* 0x000fe20000000000 */
[----:B------:R-:W-:-:S03]  /*03d0*/  FFMA R7, R7, R15, RZ ;  /* 0x0000000f07077223 */ /* 0x000fc600000000ff */
[----:B------:R-:W-:Y:S02]  /*03e0*/  FADD R4, R4, R13 ;  /* 0x0000000d04047221 */ /* 0x000fe40000000000 */
[----:B------:R0:W3:Y:S02]  /*03f0*/  LDG.E.128 R12, desc[UR8][R22.64+0x10] ;  /* 0x00001008160c7981 */ /* 0x0000e4000c1e1d00 */
[----:B------:R-:W-:Y:S02]  /*0400*/  FADD R26, R4, R7 ;  /* 0x00000007041a7221 */ /* 0x000fe40000000000 */
[----:B------:R1:W3:Y:S01]  /*0410*/  LDG.E.128 R4, desc[UR8][R24.64+0x10] ;  /* 0x0000100818047981 */ /* 0x0002e2000c1e1d00 */
[----:B------:R-:W-:-:S04]  /*0420*/  UIADD3 UR5, UPT, UPT, UR5, 0x4, URZ ;  /* 0x0000000405057890 */ /* 0x000fc8000fffe0ff */
[----:B------:R-:W-:Y:S01]  /*0430*/  UISETP.NE.AND UP1, UPT, UR5, URZ, UPT ;  /* 0x000000ff0500728c */ /* 0x000fe2000bf25270 */
[----:B0-----:R-:W-:Y:S02]  /*0440*/  IADD3 R22, P1, PT, R22, 0x40, RZ ;  /* 0x0000004016167810 */ /* 0x001fe40007f3e0ff */
[----:B-1----:R-:W-:Y:S02]  /*0450*/  IADD3 R24, P0, PT, R24, 0x40, RZ ;  /* 0x0000004018187810 */ /* 0x002fe40007f1e0ff */
[----:B------:R-:W-:Y:S02]  /*0460*/  IADD3.X R23, PT, PT, RZ, R23, RZ, P1, !PT ;  /* 0x00000017ff177210 */ /* 0x000fe40000ffe4ff */
[----:B------:R-:W-:Y:S01]  /*0470*/  IADD3.X R25, PT, PT, RZ, R25, RZ, P0, !PT ;  /* 0x00000019ff197210 */ /* 0x000fe200007fe4ff */
[----:B------:R-:W-:Y:S01]  /*0480*/  UIADD3 UR4, UPT, UPT, UR4, 0x10, URZ ;  /* 0x0000001004047890 */ /* 0x000fe2000fffe0ff */
[----:B--2---:R-:W-:Y:S01]  /*0490*/  FFMA R27, R8, R16, RZ ;  /* 0x00000010081b7223 */ /* 0x004fe200000000ff */
[----:B------:R-:W-:-:S03]  /*04a0*/  FFMA R9, R9, R17, RZ ;  /* 0x0000001109097223 */ /* 0x000fc600000000ff */
[----:B------:R-:W-:Y:S01]  /*04b0*/  FADD R26, R26, R27 ;  /* 0x0000001b1a1a7221 */ /* 0x000fe20000000000 */
[----:B------:R-:W-:-:S03]  /*04c0*/  FFMA R10, R10, R18, RZ ;  /* 0x000000120a0a7223 */ /* 0x000fc600000000ff */
[----:B------:R-:W-:Y:S01]  /*04d0*/  FADD R9, R26, R9 ;  /* 0x000000091a097221 */ /* 0x000fe20000000000 */
[----:B------:R-:W-:-:S03]  /*04e0*/  FFMA R8, R11, R19, RZ ;  /* 0x000000130b087223 */ /* 0x000fc600000000ff */
[----:B------:R-:W-:Y:S01]  /*04f0*/  FADD R9, R9, R10 ;  /* 0x0000000a09097221 */ /* 0x000fe20000000000 */
[----:B---3--:R-:W-:-:S03]  /*0500*/  FFMA R11, R4, R12, RZ ;  /* 0x0000000c040b7223 */ /* 0x008fc600000000ff */
[----:B------:R-:W-:Y:S01]  /*0510*/  FADD R8, R9, R8 ;  /* 0x0000000809087221 */ /* 0x000fe20000000000 */
[----:B------:R-:W-:-:S03]  /*0520*/  FFMA R5, R5, R13, RZ ;  /* 0x0000000d05057223 */ /* 0x000fc600000000ff */
[----:B------:R-:W-:Y:S01]  /*0530*/  FADD R8, R8, R11 ;  /* 0x0000000b08087221 */ /* 0x000fe20000000000 */
[----:B------:R-:W-:-:S03]  /*0540*/  FFMA R6, R6, R14, RZ ;  /* 0x0000000e06067223 */ /* 0x000fc600000000ff */
[----:B------:R-:W-:Y:S01]  /*0550*/  FADD R5, R8, R5 ;  /* 0x0000000508057221 */ /* 0x000fe20000000000 */
[----:B------:R-:W-:-:S03]  /*0560*/  FFMA R26, R7, R15, RZ ;  /* 0x0000000f071a7223 */ /* 0x000fc600000000ff */
[----:B------:R-:W-:-:S04]  /*0570*/  FADD R5, R5, R6 ;  /* 0x0000000605057221 */ /* 0x000fc80000000000 */
[----:B------:R-:W-:Y:S01]  /*0580*/  FADD R26, R5, R26 ;  /* 0x0000001a051a7221 */ /* 0x000fe20000000000 */
[----:B------:R-:W-:Y:S06]  /*0590*/  BRA.U UP1, `(.L_x_35) ;  /* 0xfffffffd01407547 */ /* 0x000fec000b83ffff */
.L_x_34:
[----:B------:R-:W-:Y:S05]  /*05a0*/  BRA.U !UP0, `(.L_x_33) ;  /* 0x00000001087c7547 */ /* 0x000fea000b800000 */
[----:B------:R-:W0:Y:S01]  /*05b0*/  LDC.64 R4, c[0x0][0x388] ;  /* 0x0000e200ff047b82 */ /* 0x000e220000000a00 */
[----:B------:R-:W1:Y:S01]  /*05c0*/  LDCU.64 UR10, c[0x0][0x380] ;  /* 0x00007000ff0a77ac */ /* 0x000e620008000a00 */
[----:B------:R-:W-:Y:S02]  /*05d0*/  IADD3 R7, PT, PT, R2, UR4, RZ ;  /* 0x0000000402077c10 */ /* 0x000fe4000fffe0ff */
[----:B------:R-:W-:Y:S01]  /*05e0*/  IADD3 R2, P0, PT, R0, UR4, RZ ;  /* 0x0000000400027c10 */ /* 0x000fe2000ff1e0ff */
[----:B------:R-:W-:-:S03]  /*05f0*/  UIADD3 UR6, UPT, UPT, -UR6, URZ, URZ ;  /* 0x000000ff06067290 */ /* 0x000fc6000fffe1ff */
[----:B------:R-:W-:Y:S02]  /*0600*/  IADD3.X R3, PT, PT, RZ, R3, RZ, P0, !PT ;  /* 0x00000003ff037210 */ /* 0x000fe400007fe4ff */
[----:B-1----:R-:W-:-:S04]  /*0610*/  LEA R0, P0, R2, UR10, 0x2 ;  /* 0x0000000a02007c11 */ /* 0x002fc8000f8010ff */
[----:B------:R-:W-:Y:S01]  /*0620*/  LEA.HI.X R3, R2, UR11, R3, 0x2, P0 ;  /* 0x0000000b02037c11 */ /* 0x000fe200080f1403 */
[----:B0-----:R-:W-:-:S03]  /*0630*/  IMAD.WIDE.U32 R4, R7, 0x4, R4 ;  /* 0x0000000407047825 */ /* 0x001fc600078e0004 */
[----:B------:R-:W-:Y:S02]  /*0640*/  MOV R12, R4 ;  /* 0x00000004000c7202 */ /* 0x000fe40000000f00 */
[----:B------:R-:W-:-:S07]  /*0650*/  MOV R15, R5 ;  /* 0x00000005000f7202 */ /* 0x000fce0000000f00 */
.L_x_36:
[----:B------:R-:W-:Y:S02]  /*0660*/  MOV R8, R12 ;  /* 0x0000000c00087202 */ /* 0x000fe40000000f00 */
[----:B------:R-:W-:Y:S02]  /*0670*/  MOV R9, R15 ;  /* 0x0000000f00097202 */ /* 0x000fe40000000f00 */
[----:B------:R-:W-:-:S04]  /*0680*/  MOV R2, R0 ;  /* 0x0000000000027202 */ /* 0x000fc80000000f00 */
[----:B------:R-:W2:Y:S04]  /*0690*/  LDG.E.128 R8, desc[UR8][R8.64] ;  /* 0x0000000808087981 */ /* 0x000ea8000c1e1d00 */
[----:B------:R0:W2:Y:S01]  /*06a0*/  LDG.E.128 R4, desc[UR8][R2.64] ;  /* 0x0000000802047981 */ /* 0x0000a2000c1e1d00 */
[----:B------:R-:W-:-:S04]  /*06b0*/  UIADD3 UR6, UPT, UPT, UR6, 0x1, URZ ;  /* 0x0000000106067890 */ /* 0x000fc8000fffe0ff */
[----:B------:R-:W-:Y:S01]  /*06c0*/  UISETP.NE.AND UP0, UPT, UR6, URZ, UPT ;  /* 0x000000ff0600728c */ /* 0x000fe2000bf05270 */
[----:B------:R-:W-:Y:S02]  /*06d0*/  IADD3 R12, P0, PT, R12, 0x10, RZ ;  /* 0x000000100c0c7810 */ /* 0x000fe40007f1e0ff */
[----:B------:R-:W-:Y:S02]  /*06e0*/  IADD3 R0, P1, PT, R0, 0x10, RZ ;  /* 0x0000001000007810 */ /* 0x000fe40007f3e0ff */
[----:B------:R-:W-:Y:S02]  /*06f0*/  IADD3.X R15, PT, PT, RZ, R15, RZ, P0, !PT ;  /* 0x0000000fff0f7210 */ /* 0x000fe400007fe4ff */
[----:B0-----:R-:W-:Y:S01]  /*0700*/  IADD3.X R3, PT, PT, RZ, R3, RZ, P1, !PT ;  /* 0x00000003ff037210 */ /* 0x001fe20000ffe4ff */
[----:B--2---:R-:W-:Y:S01]  /*0710*/  FFMA R13, R4, R8, RZ ;  /* 0x00000008040d7223 */ /* 0x004fe200000000ff */
        /* <DEDUP_REMOVED lines=8> */
.L_x_33:
[----:B------:R-:W0:Y:S01]  /*07a0*/  LDC.64 R2, c[0x0][0x3a0] ;  /* 0x0000e800ff027b82 */ /* 0x000e220000000a00 */
[----:B------:R-:W-:-:S04]  /*07b0*/  IMAD R21, R21, UR7, R20 ;  /* 0x0000000715157c24 */ /* 0x000fc8000f8e0214 */
[----:B0-----:R-:W-:-:S05]  /*07c0*/  IMAD.WIDE R2, R21, 0x4, R2 ;  /* 0x0000000415027825 */ /* 0x001fca00078e0202 */
[----:B------:R-:W-:Y:S01]  /*07d0*/  STG.E desc[UR8][R2.64], R26 ;  /* 0x0000001a02007986 */ /* 0x000fe2000c101908 */
[----:B------:R-:W-:Y:S05]  /*07e0*/  EXIT ;  /* 0x000000000000794d */ /* 0x000fea0003800000 */
.L_x_37:
        /* <DEDUP_REMOVED lines=9> */
.L_x_61:


//--------------------- .text._Z30similarityMatrixAndTransposeV2PKfS0_iiiPfS1_ --------------------------
	.section	.text._Z30similarityMatrixAndTransposeV2PKfS0_iiiPfS1_,"ax",@progbits
	.align	128
        .global         _Z30similarityMatrixAndTransposeV2PKfS0_iiiPfS1_
        .type           _Z30similarityMatrixAndTransposeV2PKfS0_iiiPfS1_,@function
        .size           _Z30similarityMatrixAndTransposeV2PKfS0_iiiPfS1_,(.L_x_62 - _Z30similarityMatrixAndTransposeV2PKfS0_iiiPfS1_)
        .other          _Z30similarityMatrixAndTransposeV2PKfS0_iiiPfS1_,@"STO_CUDA_ENTRY STV_DEFAULT"
_Z30similarityMatrixAndTransposeV2PKfS0_iiiPfS1_:
.text._Z30similarityMatrixAndTransposeV2PKfS0_iiiPfS1_:
        /* <DEDUP_REMOVED lines=42> */
.L_x_40:
        /* <DEDUP_REMOVED lines=48> */
.L_x_39:
        /* <DEDUP_REMOVED lines=12> */
.L_x_41:
        /* <DEDUP_REMOVED lines=20> */
.L_x_38:
[----:B------:R-:W0:Y:S01]  /*07a0*/  LDC.64 R2, c[0x0][0x3a0] ;  /* 0x0000e800ff027b82 */ /* 0x000e220000000a00 */
[----:B------:R-:W-:Y:S02]  /*07b0*/  IMAD R7, R21, UR11, R20 ;  /* 0x0000000b15077c24 */ /* 0x000fe4000f8e0214 */
[----:B------:R-:W-:-:S05]  /*07c0*/  IMAD R21, R20, UR10, R21 ;  /* 0x0000000a14157c24 */ /* 0x000fca000f8e0215 */
[----:B------:R-:W1:Y:S01]  /*07d0*/  LDC.64 R4, c[0x0][0x3a8] ;  /* 0x0000ea00ff047b82 */ /* 0x000e620000000a00 */
[----:B0-----:R-:W-:-:S05]  /*07e0*/  IMAD.WIDE R2, R7, 0x4, R2 ;  /* 0x0000000407027825 */ /* 0x001fca00078e0202 */
[----:B------:R-:W-:Y:S01]  /*07f0*/  STG.E desc[UR8][R2.64], R26 ;  /* 0x0000001a02007986 */ /* 0x000fe2000c101908 */
[----:B-1----:R-:W-:-:S05]  /*0800*/  IMAD.WIDE R4, R21, 0x4, R4 ;  /* 0x0000000415047825 */ /* 0x002fca00078e0204 */
[----:B------:R-:W-:Y:S01]  /*0810*/  STG.E desc[UR8][R4.64], R26 ;  /* 0x0000001a04007986 */ /* 0x000fe2000c101908 */
[----:B------:R-:W-:Y:S05]  /*0820*/  EXIT ;  /* 0x000000000000794d */ /* 0x000fea0003800000 */
.L_x_42:
        /* <DEDUP_REMOVED lines=13> */
.L_x_62:


//--------------------- .text._Z20matrixMultiplySharedPKfS0_PfS1_iiiiii --------------------------
	.section	.text._Z20matrixMultiplySharedPKfS0_PfS1_iiiiii,"ax",@progbits
	.align	128
        .global         _Z20matrixMultiplySharedPKfS0_PfS1_iiiiii
        .type           _Z20matrixMultiplySharedPKfS0_PfS1_iiiiii,@function
        .size           _Z20matrixMultiplySharedPKfS0_PfS1_iiiiii,(.L_x_63 - _Z20matrixMultiplySharedPKfS0_PfS1_iiiiii)
        .other          _Z20matrixMultiplySharedPKfS0_PfS1_iiiiii,@"STO_CUDA_ENTRY STV_DEFAULT"
_Z20matrixMultiplySharedPKfS0_PfS1_iiiiii:
.text._Z20matrixMultiplySharedPKfS0_PfS1_iiiiii:
[----:B------:R-:W-:Y:S01]  /*0000*/  LDC R1, c[0x0][0x37c] ;  /* 0x0000df00ff017b82 */ /* 0x000fe20000000800 */
[----:B------:R-:W0:Y:S07]  /*0010*/  S2R R7, SR_TID.Y ;  /* 0x0000000000077919 */ /* 0x000e2e0000002200 */
[----:B------:R-:W1:Y:S01]  /*0020*/  S2UR UR6, SR_CgaCtaId ;  /* 0x00000000000679c3 */ /* 0x000e620000008800 */
[----:B------:R-:W-:Y:S01]  /*0030*/  UMOV UR4, 0x400 ;  /* 0x0000040000047882 */ /* 0x000fe20000000000 */
[----:B------:R-:W2:Y:S01]  /*0040*/  LDCU UR7, c[0x0][0x3a4] ;  /* 0x00007480ff0777ac */ /* 0x000ea20008000800 */
[----:B------:R-:W3:Y:S01]  /*0050*/  S2R R6, SR_TID.X ;  /* 0x0000000000067919 */ /* 0x000ee20000002100 */
[----:B------:R-:W-:Y:S01]  /*0060*/  HFMA2 R25, -RZ, RZ, 0, 0 ;  /* 0x00000000ff197431 */ /* 0x000fe200000001ff */
[----:B------:R-:W-:Y:S01]  /*0070*/  UIADD3 UR5, UPT, UPT, UR4, 0x400, URZ ;  /* 0x0000040004057890 */ /* 0x000fe2000fffe0ff */
[----:B------:R-:W4:Y:S01]  /*0080*/  S2R R2, SR_CTAID.Y ;  /* 0x0000000000027919 */ /* 0x000f220000002600 */
[----:B------:R-:W0:Y:S01]  /*0090*/  LDCU.64 UR10, c[0x0][0x358] ;  /* 0x00006b00ff0a77ac */ /* 0x000e220008000a00 */
[----:B------:R-:W5:Y:S01]  /*00a0*/  S2R R3, SR_CTAID.X ;  /* 0x0000000000037919 */ /* 0x000f620000002500 */
[----:B--2---:R-:W-:-:S02]  /*00b0*/  UISETP.GE.AND UP0, UPT, UR7, -0xe, UPT ;  /* 0xfffffff20700788c */ /* 0x004fc4000bf06270 */
[----:B-1----:R-:W-:Y:S02]  /*00c0*/  ULEA UR4, UR6, UR4, 0x18 ;  /* 0x0000000406047291 */ /* 0x002fe4000f8ec0ff */
[----:B------:R-:W-:Y:S01]  /*00d0*/  ULEA UR5, UR6, UR5, 0x18 ;  /* 0x0000000506057291 */ /* 0x000fe2000f8ec0ff */
[----:B------:R-:W4:Y:S03]  /*00e0*/  LDCU UR6, c[0x0][0x364] ;  /* 0x00006c80ff0677ac */ /* 0x000f260008000800 */
[C---:B0-----:R-:W-:Y:S02]  /*00f0*/  LEA R0, R7.reuse, UR4, 0x6 ;  /* 0x0000000407007c11 */ /* 0x041fe4000f8e30ff */
[----:B------:R-:W-:Y:S02]  /*0100*/  LEA R21, R7, UR5, 0x6 ;  /* 0x0000000507157c11 */ /* 0x000fe4000f8e30ff */
[C---:B---3--:R-:W-:Y:S01]  /*0110*/  LEA R23, R6.reuse, R0, 0x2 ;  /* 0x0000000006177211 */ /* 0x048fe200078e10ff */
[----:B------:R-:W5:Y:S01]  /*0120*/  LDCU UR4, c[0x0][0x360] ;  /* 0x00006c00ff0477ac */ /* 0x000f620008000800 */
[----:B------:R-:W-:-:S03]  /*0130*/  LEA R21, R6, R21, 0x2 ;  /* 0x0000001506157211 */ /* 0x000fc600078e10ff */
[----:B------:R0:W-:Y:S04]  /*0140*/  STS [R23], RZ ;  /* 0x000000ff17007388 */ /* 0x0001e80000000800 */
[----:B------:R0:W-:Y:S01]  /*0150*/  STS [R21], RZ ;  /* 0x000000ff15007388 */ /* 0x0001e20000000800 */
[----:B----4-:R-:W-:Y:S02]  /*0160*/  IMAD R17, R2, UR6, R7 ;  /* 0x0000000602117c24 */ /* 0x010fe4000f8e0207 */
[----:B-----5:R-:W-:Y:S01]  /*0170*/  IMAD R2, R3, UR4, R6 ;  /* 0x0000000403027c24 */ /* 0x020fe2000f8e0206 */
[----:B0-----:R-:W-:Y:S06]  /*0180*/  BRA.U !UP0, `(.L_x_43) ;  /* 0x0000000d08247547 */ /* 0x001fec000b800000 */
[----:B------:R-:W-:Y:S01]  /*0190*/  UISETP.GE.AND UP0, UPT, UR7, 0x11, UPT ;  /* 0x000000110700788c */ /* 0x000fe2000bf06270 */
[----:B------:R-:W-:Y:S01]  /*01a0*/  LEA R3, R6, UR5, 0x2 ;  /* 0x0000000506037c11 */ /* 0x000fe2000f8e10ff */
[----:B------:R-:W-:Y:S01]  /*01b0*/  UIADD3 UR4, UPT, UPT, UR7, -0x1, URZ ;  /* 0xffffffff07047890 */ /* 0x000fe2000fffe0ff */
[----:B------:R-:W-:-:S03]  /*01c0*/  MOV R25, RZ ;  /* 0x000000ff00197202 */ /* 0x000fc60000000f00 */
[----:B------:R-:W-:-:S04]  /*01d0*/  USHF.R.S32.HI UR6, URZ, 0x1f, UR4 ;  /* 0x0000001fff067899 */ /* 0x000fc80008011404 */
[----:B------:R-:W-:-:S03]  /*01e0*/  ULEA.HI UR6, UR6, UR4, URZ, 0x4 ;  /* 0x0000000406067291 */ /* 0x000fc6000f8f20ff */
[----:B------:R-:W-:Y:S01]  /*01f0*/  UMOV UR4, URZ ;  /* 0x000000ff00047c82 */ /* 0x000fe20008000000 */
[----:B------:R-:W-:Y:S01]  /*0200*/  USHF.R.S32.HI UR6, URZ, 0x4, UR6 ;  /* 0x00000004ff067899 */ /* 0x000fe20008011406 */
[----:B------:R-:W-:Y:S11]  /*0210*/  BRA.U !UP0, `(.L_x_44) ;  /* 0x00000009080c7547 */ /* 0x000ff6000b800000 */
[----:B------:R-:W0:Y:S01]  /*0220*/  LDC.64 R4, c[0x0][0x3a8] ;  /* 0x0000ea00ff047b82 */ /* 0x000e220000000a00 */
[----:B------:R-:W1:Y:S01]  /*0230*/  LDCU UR12, c[0x0][0x3a0] ;  /* 0x00007400ff0c77ac */ /* 0x000e620008000800 */
[----:B------:R-:W-:Y:S01]  /*0240*/  IADD3 R9, PT, PT, R7, 0x10, RZ ;  /* 0x0000001007097810 */ /* 0x000fe20007ffe0ff */
[C---:B------:R-:W-:Y:S01]  /*0250*/  IMAD R18, R17.reuse, UR7, R6 ;  /* 0x0000000711127c24 */ /* 0x040fe2000f8e0206 */
[----:B------:R-:W-:Y:S01]  /*0260*/  MOV R25, RZ ;  /* 0x000000ff00197202 */ /* 0x000fe20000000f00 */
[----:B------:R-:W2:Y:S01]  /*0270*/  LDCU UR9, c[0x0][0x3ac] ;  /* 0x00007580ff0977ac */ /* 0x000ea20008000800 */
[----:B------:R-:W-:Y:S02]  /*0280*/  MOV R16, R6 ;  /* 0x0000000600107202 */ /* 0x000fe40000000f00 */
[----:B------:R-:W-:Y:S01]  /*0290*/  MOV R19, R7 ;  /* 0x0000000700137202 */ /* 0x000fe20000000f00 */
[----:B------:R-:W-:Y:S01]  /*02a0*/  UIADD3 UR4, UPT, UPT, UR6, 0x1, URZ ;  /* 0x0000000106047890 */ /* 0x000fe2000fffe0ff */
[----:B------:R-:W-:Y:S01]  /*02b0*/  IADD3 R18, PT, PT, R18, 0x10, RZ ;  /* 0x0000001012127810 */ /* 0x000fe20007ffe0ff */
[----:B------:R-:W3:Y:S02]  /*02c0*/  LDCU UR8, c[0x0][0x3a4] ;  /* 0x00007480ff0877ac */ /* 0x000ee40008000800 */
[----:B------:R-:W-:Y:S01]  /*02d0*/  ULOP3.LUT UR5, UR4, 0x7ffffffe, URZ, 0xc0, !UPT ;  /* 0x7ffffffe04057892 */ /* 0x000fe2000f8ec0ff */
[----:B-1----:R-:W-:-:S03]  /*02e0*/  ISETP.GE.AND P1, PT, R17, UR12, PT ;  /* 0x0000000c11007c0c */ /* 0x002fc6000bf26270 */
[----:B------:R-:W-:Y:S01]  /*02f0*/  UIADD3 UR5, UPT, UPT, -UR5, URZ, URZ ;  /* 0x000000ff05057290 */ /* 0x000fe2000fffe1ff */
[--C-:B--2---:R-:W-:Y:S02]  /*0300*/  IMAD R22, R9, UR9, R2.reuse ;  /* 0x0000000909167c24 */ /* 0x104fe4000f8e0202 */
[----:B------:R-:W-:-:S09]  /*0310*/  IMAD R20, R7, UR9, R2 ;  /* 0x0000000907147c24 */ /* 0x000fd2000f8e0202 */
.L_x_45:
[----:B0-----:R-:W-:Y:S01]  /*0320*/  ISETP.GE.AND P0, PT, R2, R5, PT ;  /* 0x000000050200720c */ /* 0x001fe20003f06270 */
[----:B---3--:R-:W-:Y:S01]  /*0330*/  UMOV UR7, UR8 ;  /* 0x0000000800077c82 */ /* 0x008fe20008000000 */
[----:B------:R-:W-:Y:S01]  /*0340*/  HFMA2 R24, -RZ, RZ, 0, 0 ;  /* 0x00000000ff187431 */ /* 0x000fe200000001ff */
[----:B------:R-:W-:Y:S02]  /*0350*/  ISETP.GE.U32.OR P2, PT, R16, UR7, P1 ;  /* 0x0000000710007c0c */ /* 0x000fe40008f46470 */
[----:B------:R-:W-:Y:S02]  /*0360*/  ISETP.GE.U32.OR P3, PT, R19, R4, P0 ;  /* 0x000000041300720c */ /* 0x000fe40000766470 */
[----:B------:R-:W-:-:S09]  /*0370*/  MOV R26, RZ ;  /* 0x000000ff001a7202 */ /* 0x000fd20000000f00 */
[----:B------:R-:W0:Y:S01]  /*0380*/  @!P2 LDC.64 R10, c[0x0][0x380] ;  /* 0x0000e000ff0aab82 */ /* 0x000e220000000a00 */
[----:B------:R-:W-:-:S07]  /*0390*/  @!P2 IADD3 R13, PT, PT, R18, -0x10, RZ ;  /* 0xfffffff0120da810 */ /* 0x000fce0007ffe0ff */
[----:B------:R-:W1:Y:S01]  /*03a0*/  @!P3 LDC.64 R8, c[0x0][0x388] ;  /* 0x0000e200ff08bb82 */ /* 0x000e620000000a00 */
[----:B0-----:R-:W-:-:S05]  /*03b0*/  @!P2 IMAD.WIDE.U32 R10, R13, 0x4, R10 ;  /* 0x000000040d0aa825 */ /* 0x001fca00078e000a */
[----:B------:R-:W2:Y:S01]  /*03c0*/  @!P2 LDG.E R24, desc[UR10][R10.64] ;  /* 0x0000000a0a18a981 */ /* 0x000ea2000c1e1900 */
[----:B-1----:R-:W-:-:S05]  /*03d0*/  @!P3 IMAD.WIDE.U32 R8, R20, 0x4, R8 ;  /* 0x000000041408b825 */ /* 0x002fca00078e0008 */
[----:B------:R-:W3:Y:S04]  /*03e0*/  @!P3 LDG.E R26, desc[UR10][R8.64] ;  /* 0x0000000a081ab981 */ /* 0x000ee8000c1e1900 */
[----:B--2---:R-:W-:Y:S04]  /*03f0*/  STS [R23], R24 ;  /* 0x0000001817007388 */ /* 0x004fe80000000800 */
[----:B---3--:R-:W-:Y:S01]  /*0400*/  STS [R21], R26 ;  /* 0x0000001a15007388 */ /* 0x008fe20000000800 */
[----:B------:R-:W-:Y:S06]  /*0410*/  BAR.SYNC.DEFER_BLOCKING 0x0 ;  /* 0x0000000000007b1d */ /* 0x000fec0000010000 */
[----:B------:R-:W-:Y:S04]  /*0420*/  LDS R28, [R3] ;  /* 0x00000000031c7984 */ /* 0x000fe80000000800 */
[----:B------:R-:W0:Y:S04]  /*0430*/  LDS.128 R12, [R0] ;  /* 0x00000000000c7984 */ /* 0x000e280000000c00 */
[----:B------:R-:W1:Y:S04]  /*0440*/  LDS R29, [R3+0x40] ;  /* 0x00004000031d7984 */ /* 0x000e680000000800 */
[----:B------:R-:W2:Y:S04]  /*0450*/  LDS R27, [R3+0x80] ;  /* 0x00008000031b7984 */ /* 0x000ea80000000800 */
[----:B------:R-:W-:Y:S04]  /*0460*/  LDS.128 R8, [R0+0x10] ;  /* 0x0000100000087984 */ /* 0x000fe80000000c00 */
[----:B------:R-:W-:Y:S04]  /*0470*/  LDS R24, [R3+0x140] ;  /* 0x0001400003187984 */ /* 0x000fe80000000800 */
[----:B------:R-:W-:Y:S01]  /*0480*/  LDS R26, [R3+0x240] ;  /* 0x00024000031a7984 */ /* 0x000fe20000000800 */
[----:B0-----:R-:W-:-:S03]  /*0490*/  FFMA R28, R12, R28, R25 ;  /* 0x0000001c0c1c7223 */ /* 0x001fc60000000019 */
[----:B------:R-:W0:Y:S01]  /*04a0*/  LDS R12, [R3+0xc0] ;  /* 0x0000c000030c7984 */ /* 0x000e220000000800 */
[----:B-1----:R-:W-:-:S03]  /*04b0*/  FFMA R28, R29, R13, R28 ;  /* 0x0000000d1d1c7223 */ /* 0x002fc6000000001c */
[----:B------:R-:W1:Y:S01]  /*04c0*/  LDS R13, [R3+0x100] ;  /* 0x00010000030d7984 */ /* 0x000e620000000800 */
[----:B--2---:R-:W-:-:S03]  /*04d0*/  FFMA R27, R27, R14, R28 ;  /* 0x0000000e1b1b7223 */ /* 0x004fc6000000001c */
[----:B------:R-:W2:Y:S01]  /*04e0*/  LDS R25, [R3+0x180] ;  /* 0x0001800003197984 */ /* 0x000ea20000000800 */
[----:B0-----:R-:W-:-:S04]  /*04f0*/  FFMA R15, R12, R15, R27 ;  /* 0x0000000f0c0f7223 */ /* 0x001fc8000000001b */
[----:B-1----:R-:W-:Y:S02]  /*0500*/  FFMA R13, R8, R13, R15 ;  /* 0x0000000d080d7223 */ /* 0x002fe4000000000f */
[----:B------:R-:W0:Y:S02]  /*0510*/  LDS R8, [R3+0x1c0] ;  /* 0x0001c00003087984 */ /* 0x000e240000000800 */
[----:B------:R-:W-:Y:S02]  /*0520*/  FFMA R24, R24, R9, R13 ;  /* 0x0000000918187223 */ /* 0x000fe4000000000d */
[----:B------:R-:W-:Y:S04]  /*0530*/  LDS R9, [R3+0x200] ;  /* 0x0002000003097984 */ /* 0x000fe80000000800 */
[----:B------:R-:W1:Y:S01]  /*0540*/  LDS.128 R12, [R0+0x20] ;  /* 0x00002000000c7984 */ /* 0x000e620000000c00 */
[----:B--2---:R-:W-:-:S03]  /*0550*/  FFMA R27, R25, R10, R24 ;  /* 0x0000000a191b7223 */ /* 0x004fc60000000018 */
[----:B------:R-:W2:Y:S04]  /*0560*/  LDS R25, [R3+0x280] ;  /* 0x0002800003197984 */ /* 0x000ea80000000800 */
[----:B------:R-:W3:Y:S01]  /*0570*/  LDS R24, [R3+0x2c0] ;  /* 0x0002c00003187984 */ /* 0x000ee20000000800 */
[----:B0-----:R-:W-:-:S03]  /*0580*/  FFMA R11, R8, R11, R27 ;  /* 0x0000000b080b7223 */ /* 0x001fc6000000001b */
[----:B------:R-:W-:Y:S01]  /*0590*/  LDS R27, [R3+0x380] ;  /* 0x00038000031b7984 */ /* 0x000fe20000000800 */
[----:B-1----:R-:W-:-:S04]  /*05a0*/  FFMA R9, R12, R9, R11 ;  /* 0x000000090c097223 */ /* 0x002fc8000000000b */
[----:B------:R-:W-:Y:S02]  /*05b0*/  FFMA R26, R26, R13, R9 ;  /* 0x0000000d1a1a7223 */ /* 0x000fe40000000009 */
[----:B------:R-:W-:Y:S04]  /*05c0*/  LDS R13, [R3+0x300] ;  /* 0x00030000030d7984 */ /* 0x000fe80000000800 */
[----:B------:R-:W0:Y:S01]  /*05d0*/  LDS.128 R8, [R0+0x30] ;  /* 0x0000300000087984 */ /* 0x000e220000000c00 */
[----:B--2---:R-:W-:Y:S01]  /*05e0*/  FFMA R25, R25, R14, R26 ;  /* 0x0000000e19197223 */ /* 0x004fe2000000001a */
[----:B------:R-:W-:-:S03]  /*05f0*/  IADD3 R12, PT, PT, R16, 0x10, RZ ;  /* 0x00000010100c7810 */ /* 0x000fc60007ffe0ff */
[----:B---3--:R-:W-:Y:S01]  /*0600*/  FFMA R15, R24, R15, R25 ;  /* 0x0000000f180f7223 */ /* 0x008fe20000000019 */
[----:B------:R-:W-:Y:S02]  /*0610*/  IADD3 R25, PT, PT, R19, 0x10, RZ ;  /* 0x0000001013197810 */ /* 0x000fe40007ffe0ff */
[----:B------:R-:W-:Y:S02]  /*0620*/  ISETP.GE.U32.OR P2, PT, R12, UR7, P1 ;  /* 0x000000070c007c0c */ /* 0x000fe40008f46470 */
[----:B------:R-:W-:-:S11]  /*0630*/  ISETP.GE.U32.OR P0, PT, R25, R4, P0 ;  /* 0x000000041900720c */ /* 0x000fd60000706470 */
[----:B------:R-:W1:Y:S01]  /*0640*/  @!P2 LDC.64 R28, c[0x0][0x380] ;  /* 0x0000e000ff1cab82 */ /* 0x000e620000000a00 */
[----:B0-----:R-:W-:-:S07]  /*0650*/  FFMA R14, R8, R13, R15 ;  /* 0x0000000d080e7223 */ /* 0x001fce000000000f */
[----:B------:R-:W0:Y:S01]  /*0660*/  @!P0 LDC.64 R12, c[0x0][0x388] ;  /* 0x0000e200ff0c8b82 */ /* 0x000e220000000a00 */
[----:B------:R-:W2:Y:S04]  /*0670*/  LDS R15, [R3+0x340] ;  /* 0x00034000030f7984 */ /* 0x000ea80000000800 */
[----:B------:R-:W3:Y:S01]  /*0680*/  LDS R8, [R3+0x3c0] ;  /* 0x0003c00003087984 */ /* 0x000ee20000000800 */
[----:B------:R-:W-:Y:S02]  /*0690*/  HFMA2 R26, -RZ, RZ, 0, 0 ;  /* 0x00000000ff1a7431 */ /* 0x000fe400000001ff */
[----:B-1----:R-:W-:Y:S01]  /*06a0*/  @!P2 IMAD.WIDE.U32 R28, R18, 0x4, R28 ;  /* 0x00000004121ca825 */ /* 0x002fe200078e001c */
[----:B------:R-:W-:Y:S03]  /*06b0*/  BAR.SYNC.DEFER_BLOCKING 0x0 ;  /* 0x0000000000007b1d */ /* 0x000fe60000010000 */
[----:B0-----:R-:W-:Y:S01]  /*06c0*/  @!P0 IMAD.WIDE.U32 R24, R22, 0x4, R12 ;  /* 0x0000000416188825 */ /* 0x001fe200078e000c */
[----:B------:R-:W-:-:S02]  /*06d0*/  MOV R13, RZ ;  /* 0x000000ff000d7202 */ /* 0x000fc40000000f00 */
[----:B------:R-:W4:Y:S04]  /*06e0*/  @!P2 LDG.E R26, desc[UR10][R28.64] ;  /* 0x0000000a1c1aa981 */ /* 0x000f28000c1e1900 */
[----:B------:R-:W5:Y:S01]  /*06f0*/  @!P0 LDG.E R13, desc[UR10][R24.64] ;  /* 0x0000000a180d8981 */ /* 0x000f62000c1e1900 */
[----:B--2---:R-:W-:-:S04]  /*0700*/  FFMA R9, R15, R9, R14 ;  /* 0x000000090f097223 */ /* 0x004fc8000000000e */
[----:B------:R-:W-:-:S04]  /*0710*/  FFMA R9, R27, R10, R9 ;  /* 0x0000000a1b097223 */ /* 0x000fc80000000009 */
[----:B---3--:R-:W-:Y:S01]  /*0720*/  FFMA R9, R8, R11, R9 ;  /* 0x0000000b08097223 */ /* 0x008fe20000000009 */
[----:B------:R-:W-:-:S04]  /*0730*/  UIADD3 UR5, UPT, UPT, UR5, 0x2, URZ ;  /* 0x0000000205057890 */ /* 0x000fc8000fffe0ff */
[----:B------:R-:W-:Y:S01]  /*0740*/  UISETP.NE.AND UP0, UPT, UR5, URZ, UPT ;  /* 0x000000ff0500728c */ /* 0x000fe2000bf05270 */
[----:B------:R-:W-:Y:S02]  /*0750*/  IADD3 R19, PT, PT, R19, 0x20, RZ ;  /* 0x0000002013137810 */ /* 0x000fe40007ffe0ff */
[----:B------:R-:W-:Y:S02]  /*0760*/  IADD3 R16, PT, PT, R16, 0x20, RZ ;  /* 0x0000002010107810 */ /* 0x000fe40007ffe0ff */
[C---:B------:R-:W-:Y:S02]  /*0770*/  LEA R20, R5.reuse, R20, 0x5 ;  /* 0x0000001405147211 */ /* 0x040fe400078e28ff */
[----:B------:R-:W-:Y:S02]  /*0780*/  IADD3 R18, PT, PT, R18, 0x20, RZ ;  /* 0x0000002012127810 */ /* 0x000fe40007ffe0ff */
[----:B------:R-:W-:Y:S01]  /*0790*/  LEA R22, R5, R22, 0x5 ;  /* 0x0000001605167211 */ /* 0x000fe200078e28ff */
[----:B----4-:R-:W-:Y:S04]  /*07a0*/  STS [R23], R26 ;  /* 0x0000001a17007388 */ /* 0x010fe80000000800 */
[----:B-----5:R-:W-:Y:S01]  /*07b0*/  STS [R21], R13 ;  /* 0x0000000d15007388 */ /* 0x020fe20000000800 */
[----:B------:R-:W-:Y:S06]  /*07c0*/  BAR.SYNC.DEFER_BLOCKING 0x0 ;  /* 0x0000000000007b1d */ /* 0x000fec0000010000 */
[----:B------:R-:W-:Y:S04]  /*07d0*/  LDS R25, [R3] ;  /* 0x0000000003197984 */ /* 0x000fe80000000800 */
[----:B------:R-:W0:Y:S04]  /*07e0*/  LDS.128 R12, [R0] ;  /* 0x00000000000c7984 */ /* 0x000e280000000c00 */
[----:B------:R-:W1:Y:S04]  /*07f0*/  LDS R28, [R3+0x40] ;  /* 0x00004000031c7984 */ /* 0x000e680000000800 */
[----:B------:R-:W2:Y:S04]  /*0800*/  LDS R27, [R3+0x80] ;  /* 0x00008000031b7984 */ /* 0x000ea80000000800 */
[----:B------:R-:W-:Y:S01]  /*0810*/  LDS R24, [R3+0x140] ;  /* 0x0001400003187984 */ /* 0x000fe20000000800 */
[----:B0-----:R-:W-:-:S03]  /*0820*/  FFMA R25, R12, R25, R9 ;  /* 0x000000190c197223 */ /* 0x001fc60000000009 */
[----:B------:R-:W0:Y:S01]  /*0830*/  LDS R12, [R3+0xc0] ;  /* 0x0000c000030c7984 */ /* 0x000e220000000800 */
[----:B-1----:R-:W-:-:S03]  /*0840*/  FFMA R28, R28, R13, R25 ;  /* 0x0000000d1c1c7223 */ /* 0x002fc60000000019 */
[----:B------:R-:W-:Y:S04]  /*0850*/  LDS R13, [R3+0x100] ;  /* 0x00010000030d7984 */ /* 0x000fe80000000800 */
[----:B------:R-:W1:Y:S04]  /*0860*/  LDS.128 R8, [R0+0x10] ;  /* 0x0000100000087984 */ /* 0x000e680000000c00 */
[----:B------:R-:W3:Y:S01]  /*0870*/  LDS R25, [R3+0x180] ;  /* 0x0001800003197984 */ /* 0x000ee20000000800 */
[----:B--2---:R-:W-:-:S04]  /*0880*/  FFMA R27, R27, R14, R28 ;  /* 0x0000000e1b1b7223 */ /* 0x004fc8000000001c */
[----:B0-----:R-:W-:Y:S02]  /*0890*/  FFMA R15, R12, R15, R27 ;  /* 0x0000000f0c0f7223 */ /* 0x001fe4000000001b */
[----:B------:R-:W-:Y:S02]  /*08a0*/  LDS R27, [R3+0x200] ;  /* 0x00020000031b7984 */ /* 0x000fe40000000800 */
[----:B-1----:R-:W-:Y:S02]  /*08b0*/  FFMA R13, R8, R13, R15 ;  /* 0x0000000d080d7223 */ /* 0x002fe4000000000f */
[----:B------:R-:W0:Y:S02]  /*08c0*/  LDS R8, [R3+0x1c0] ;  /* 0x0001c00003087984 */ /* 0x000e240000000800 */
[----:B------:R-:W-:Y:S02]  /*08d0*/  FFMA R26, R24, R9, R13 ;  /* 0x00000009181a7223 */ /* 0x000fe4000000000d */
[----:B------:R-:W1:Y:S04]  /*08e0*/  LDS.128 R12, [R0+0x20] ;  /* 0x00002000000c7984 */ /* 0x000e680000000c00 */
[----:B------:R-:W2:Y:S01]  /*08f0*/  LDS R24, [R3+0x240] ;  /* 0x0002400003187984 */ /* 0x000ea20000000800 */
[----:B---3--:R-:W-:-:S03]  /*0900*/  FFMA R9, R25, R10, R26 ;  /* 0x0000000a19097223 */ /* 0x008fc6000000001a */
[----:B------:R-:W3:Y:S01]  /*0910*/  LDS R25, [R3+0x280] ;  /* 0x0002800003197984 */ /* 0x000ee20000000800 */
[----:B0-----:R-:W-:-:S04]  /*0920*/  FFMA R9, R8, R11, R9 ;  /* 0x0000000b08097223 */ /* 0x001fc80000000009 */
[----:B-1----:R-:W-:Y:S02]  /*0930*/  FFMA R9, R12, R27, R9 ;  /* 0x0000001b0c097223 */ /* 0x002fe40000000009 */
[----:B------:R-:W0:Y:S02]  /*0940*/  LDS R12, [R3+0x2c0] ;  /* 0x0002c000030c7984 */ /* 0x000e240000000800 */
[----:B--2---:R-:W-:Y:S02]  /*0950*/  FFMA R24, R24, R13, R9 ;  /* 0x0000000d18187223 */ /* 0x004fe40000000009 */
[----:B------:R-:W-:Y:S04]  /*0960*/  LDS R13, [R3+0x300] ;  /* 0x00030000030d7984 */ /* 0x000fe80000000800 */
[----:B------:R-:W1:Y:S01]  /*0970*/  LDS.128 R8, [R0+0x30] ;  /* 0x0000300000087984 */ /* 0x000e620000000c00 */
[----:B---3--:R-:W-:-:S03]  /*0980*/  FFMA R25, R25, R14, R24 ;  /* 0x0000000e19197223 */ /* 0x008fc60000000018 */
[----:B------:R-:W2:Y:S04]  /*0990*/  LDS R27, [R3+0x340] ;  /* 0x00034000031b7984 */ /* 0x000ea80000000800 */
[----:B------:R-:W3:Y:S04]  /*09a0*/  LDS R24, [R3+0x380] ;  /* 0x0003800003187984 */ /* 0x000ee80000000800 */
[----:B------:R-:W4:Y:S01]  /*09b0*/  LDS R14, [R3+0x3c0] ;  /* 0x0003c000030e7984 */ /* 0x000f220000000800 */
[----:B0-----:R-:W-:-:S04]  /*09c0*/  FFMA R15, R12, R15, R25 ;  /* 0x0000000f0c0f7223 */ /* 0x001fc80000000019 */
[----:B-1----:R-:W-:-:S04]  /*09d0*/  FFMA R8, R8, R13, R15 ;  /* 0x0000000d08087223 */ /* 0x002fc8000000000f */
[----:B--2---:R-:W-:-:S04]  /*09e0*/  FFMA R9, R27, R9, R8 ;  /* 0x000000091b097223 */ /* 0x004fc80000000008 */
[----:B---3--:R-:W-:-:S04]  /*09f0*/  FFMA R9, R24, R10, R9 ;  /* 0x0000000a18097223 */ /* 0x008fc80000000009 */
[----:B----4-:R-:W-:Y:S01]  /*0a00*/  FFMA R25, R14, R11, R9 ;  /* 0x0000000b0e197223 */ /* 0x010fe20000000009 */
[----:B------:R-:W-:Y:S06]  /*0a10*/  BAR.SYNC.DEFER_BLOCKING 0x0 ;  /* 0x0000000000007b1d */ /* 0x000fec0000010000 */
[----:B------:R-:W-:Y:S05]  /*0a20*/  BRA.U UP0, `(.L_x_45) ;  /* 0xfffffff9003c7547 */ /* 0x000fea000b83ffff */
[----:B------:R-:W-:-:S04]  /*0a30*/  USHF.L.U32 UR4, UR4, 0x4, URZ ;  /* 0x0000000404047899 */ /* 0x000fc800080006ff */
[----:B------:R-:W-:-:S12]  /*0a40*/  ULOP3.LUT UR4, UR4, 0xffffffe0, URZ, 0xc0, !UPT ;  /* 0xffffffe004047892 */ /* 0x000fd8000f8ec0ff */
.L_x_44:
[----:B------:R-:W-:-:S04]  /*0a50*/  ULOP3.LUT UR6, UR6, 0x1, URZ, 0xc0, !UPT ;  /* 0x0000000106067892 */ /* 0x000fc8000f8ec0ff */
[----:B------:R-:W-:-:S09]  /*0a60*/  UISETP.NE.U32.AND UP0, UPT, UR6, 0x1, UPT ;  /* 0x000000010600788c */ /* 0x000fd2000bf05070 */
[----:B------:R-:W-:Y:S05]  /*0a70*/  BRA.U !UP0, `(.L_x_43) ;  /* 0x0000000108e87547 */ /* 0x000fea000b800000 */
[----:B------:R-:W0:Y:S01]  /*0a80*/  LDCU.64 UR8, c[0x0][0x3a8] ;  /* 0x00007500ff0877ac */ /* 0x000e220008000a00 */
[----:B------:R-:W-:Y:S01]  /*0a90*/  IADD3 R6, PT, PT, R6, UR4, RZ ;  /* 0x0000000406067c10 */ /* 0x000fe2000fffe0ff */
[----:B------:R-:W-:Y:S01]  /*0aa0*/  HFMA2 R14, -RZ, RZ, 0, 0 ;  /* 0x00000000ff0e7431 */ /* 0x000fe200000001ff */
[----:B------:R-:W-:Y:S01]  /*0ab0*/  IADD3 R13, PT, PT, R7, UR4, RZ ;  /* 0x00000004070d7c10 */ /* 0x000fe2000fffe0ff */
[----:B------:R-:W1:Y:S01]  /*0ac0*/  LDCU UR5, c[0x0][0x3a0] ;  /* 0x00007400ff0577ac */ /* 0x000e620008000800 */
[----:B------:R-:W-:Y:S02]  /*0ad0*/  ISETP.GE.U32.AND P0, PT, R6, UR7, PT ;  /* 0x0000000706007c0c */ /* 0x000fe4000bf06070 */
[----:B------:R-:W-:Y:S02]  /*0ae0*/  MOV R18, RZ ;  /* 0x000000ff00127202 */ /* 0x000fe40000000f00 */
[----:B0-----:R-:W-:Y:S02]  /*0af0*/  ISETP.GE.U32.AND P1, PT, R13, UR8, PT ;  /* 0x000000080d007c0c */ /* 0x001fe4000bf26070 */
[----:B-1----:R-:W-:-:S02]  /*0b00*/  ISETP.GE.OR P0, PT, R17, UR5, P0 ;  /* 0x0000000511007c0c */ /* 0x002fc40008706670 */
[----:B------:R-:W-:-:S11]  /*0b10*/  ISETP.GE.OR P1, PT, R2, UR9, P1 ;  /* 0x0000000902007c0c */ /* 0x000fd60008f26670 */
[----:B------:R-:W0:Y:S01]  /*0b20*/  @!P0 LDC.64 R8, c[0x0][0x380] ;  /* 0x0000e000ff088b82 */ /* 0x000e220000000a00 */
[----:B------:R-:W-:Y:S02]  /*0b30*/  @!P0 IMAD R7, R17, UR7, R6 ;  /* 0x0000000711078c24 */ /* 0x000fe4000f8e0206 */
[----:B------:R-:W-:-:S05]  /*0b40*/  @!P1 IMAD R13, R13, UR9, R2 ;  /* 0x000000090d0d9c24 */ /* 0x000fca000f8e0202 */
        /* <DEDUP_REMOVED lines=12> */
[----:B------:R-:W3:Y:S04]  /*0c10*/  LDS R24, [R3+0xc0] ;  /* 0x0000c00003187984 */ /* 0x000ee80000000800 */
[----:B------:R-:W-:Y:S04]  /*0c20*/  LDS R19, [R3+0x100] ;  /* 0x0001000003137984 */ /* 0x000fe80000000800 */
[----:B------:R-:W4:Y:S04]  /*0c30*/  LDS.128 R8, [R0+0x10] ;  /* 0x0000100000087984 */ /* 0x000f280000000c00 */
[----:B------:R-:W5:Y:S04]  /*0c40*/  LDS R16, [R3+0x140] ;  /* 0x0001400003107984 */ /* 0x000f680000000800 */
[----:B------:R-:W5:Y:S04]  /*0c50*/  LDS R23, [R3+0x180] ;  /* 0x0001800003177984 */ /* 0x000f680000000800 */
[----:B------:R-:W5:Y:S04]  /*0c60*/  LDS R18, [R3+0x1c0] ;  /* 0x0001c00003127984 */ /* 0x000f680000000800 */
[----:B------:R-:W-:Y:S01]  /*0c70*/  LDS R21, [R3+0x200] ;  /* 0x0002000003157984 */ /* 0x000fe20000000800 */
[----:B0-----:R-:W-:-:S03]  /*0c80*/  FFMA R4, R4, R15, R25 ;  /* 0x0000000f04047223 */ /* 0x001fc60000000019 */
[----:B------:R-:W-:Y:S04]  /*0c90*/  LDS R20, [R3+0x240] ;  /* 0x0002400003147984 */ /* 0x000fe80000000800 */
[----:B------:R-:W0:Y:S01]  /*0ca0*/  LDS.128 R12, [R0+0x20] ;  /* 0x00002000000c7984 */ /* 0x000e220000000c00 */
[----:B-1----:R-:W-:-:S03]  /*0cb0*/  FFMA R4, R29, R5, R4 ;  /* 0x000000051d047223 */ /* 0x002fc60000000004 */
[----:B------:R-:W1:Y:S01]  /*0cc0*/  LDS R25, [R3+0x280] ;  /* 0x0002800003197984 */ /* 0x000e620000000800 */
[----:B--2---:R-:W-:-:S03]  /*0cd0*/  FFMA R27, R27, R6, R4 ;  /* 0x000000061b1b7223 */ /* 0x004fc60000000004 */
[----:B------:R-:W2:Y:S01]  /*0ce0*/  LDS R22, [R3+0x2c0] ;  /* 0x0002c00003167984 */ /* 0x000ea20000000800 */
[----:B---3--:R-:W-:-:S03]  /*0cf0*/  FFMA R29, R24, R7, R27 ;  /* 0x00000007181d7223 */ /* 0x008fc6000000001b */
[----:B------:R-:W-:Y:S04]  /*0d00*/  LDS R27, [R3+0x300] ;  /* 0x00030000031b7984 */ /* 0x000fe80000000800 */
[----:B------:R-:W3:Y:S01]  /*0d10*/  LDS.128 R4, [R0+0x30] ;  /* 0x0000300000047984 */ /* 0x000ee20000000c00 */
[----:B----4-:R-:W-:-:S03]  /*0d20*/  FFMA R29, R8, R19, R29 ;  /* 0x00000013081d7223 */ /* 0x010fc6000000001d */
[----:B------:R-:W4:Y:S04]  /*0d30*/  LDS R24, [R3+0x340] ;  /* 0x0003400003187984 */ /* 0x000f280000000800 */
[----:B------:R-:W4:Y:S01]  /*0d40*/  LDS R19, [R3+0x380] ;  /* 0x0003800003137984 */ /* 0x000f220000000800 */
[----:B-----5:R-:W-:-:S03]  /*0d50*/  FFMA R16, R16, R9, R29 ;  /* 0x0000000910107223 */ /* 0x020fc6000000001d */
[----:B------:R-:W5:Y:S01]  /*0d60*/  LDS R8, [R3+0x3c0] ;  /* 0x0003c00003087984 */ /* 0x000f620000000800 */
[----:B------:R-:W-:-:S04]  /*0d70*/  FFMA R23, R23, R10, R16 ;  /* 0x0000000a17177223 */ /* 0x000fc80000000010 */
[----:B------:R-:W-:-:S04]  /*0d80*/  FFMA R11, R18, R11, R23 ;  /* 0x0000000b120b7223 */ /* 0x000fc80000000017 */
[----:B0-----:R-:W-:-:S04]  /*0d90*/  FFMA R11, R12, R21, R11 ;  /* 0x000000150c0b7223 */ /* 0x001fc8000000000b */
[----:B------:R-:W-:-:S04]  /*0da0*/  FFMA R20, R20, R13, R11 ;  /* 0x0000000d14147223 */ /* 0x000fc8000000000b */
[----:B-1----:R-:W-:-:S04]  /*0db0*/  FFMA R25, R25, R14, R20 ;  /* 0x0000000e19197223 */ /* 0x002fc80000000014 */
[----:B--2---:R-:W-:-:S04]  /*0dc0*/  FFMA R15, R22, R15, R25 ;  /* 0x0000000f160f7223 */ /* 0x004fc80000000019 */
[----:B---3--:R-:W-:-:S04]  /*0dd0*/  FFMA R15, R4, R27, R15 ;  /* 0x0000001b040f7223 */ /* 0x008fc8000000000f */
[----:B----4-:R-:W-:-:S04]  /*0de0*/  FFMA R24, R24, R5, R15 ;  /* 0x0000000518187223 */ /* 0x010fc8000000000f */
[----:B------:R-:W-:-:S04]  /*0df0*/  FFMA R19, R19, R6, R24 ;  /* 0x0000000613137223 */ /* 0x000fc80000000018 */
[----:B-----5:R-:W-:Y:S01]  /*0e00*/  FFMA R25, R8, R7, R19 ;  /* 0x0000000708197223 */ /* 0x020fe20000000013 */
[----:B------:R-:W-:Y:S06]  /*0e10*/  BAR.SYNC.DEFER_BLOCKING 0x0 ;  /* 0x0000000000007b1d */ /* 0x000fec0000010000 */
.L_x_43:
[----:B------:R-:W0:Y:S02]  /*0e20*/  LDCU.64 UR4, c[0x0][0x3b0] ;  /* 0x00007600ff0477ac */ /* 0x000e240008000a00 */
[----:B0-----:R-:W-:-:S04]  /*0e30*/  ISETP.GE.AND P0, PT, R2, UR5, PT ;  /* 0x0000000502007c0c */ /* 0x001fc8000bf06270 */
[----:B------:R-:W-:-:S13]  /*0e40*/  ISETP.GE.OR P0, PT, R17, UR4, P0 ;  /* 0x0000000411007c0c */ /* 0x000fda0008706670 */
[----:B------:R-:W-:Y:S05]  /*0e50*/  @P0 EXIT ;  /* 0x000000000000094d */ /* 0x000fea0003800000 */
        /* <DEDUP_REMOVED lines=9> */
.L_x_46:
        /* <DEDUP_REMOVED lines=9> */
.L_x_63:


//--------------------- .text._Z28similarityMatrixAndTransposePKfS0_iiiPfS1_ --------------------------
	.section	.text._Z28similarityMatrixAndTransposePKfS0_iiiPfS1_,"ax",@progbits
	.align	128
        .global         _Z28similarityMatrixAndTransposePKfS0_iiiPfS1_
        .type           _Z28similarityMatrixAndTransposePKfS0_iiiPfS1_,@function
        .size           _Z28similarityMatrixAndTransposePKfS0_iiiPfS1_,(.L_x_64 - _Z28similarityMatrixAndTransposePKfS0_iiiPfS1_)
        .other          _Z28similarityMatrixAndTransposePKfS0_iiiPfS1_,@"STO_CUDA_ENTRY STV_DEFAULT"
_Z28similarityMatrixAndTransposePKfS0_iiiPfS1_:
.text._Z28similarityMatrixAndTransposePKfS0_iiiPfS1_:
        /* <DEDUP_REMOVED lines=20> */
[----:B------:R-:W-:Y:S02]  /*0140*/  ULOP3.LUT UR10, UR7, 0xf, URZ, 0xc0, !UPT ;  /* 0x0000000f070a7892 */ /* 0x000fe4000f8ec0ff */
[----:B------:R-:W-:Y:S01]  /*0150*/  IMAD R9, R0, UR7, RZ ;  /* 0x0000000700097c24 */ /* 0x000fe2000f8e02ff */
[----:B------:R-:W-:Y:S01]  /*0160*/  MOV R14, RZ ;  /* 0x000000ff000e7202 */ /* 0x000fe20000000f00 */
[----:B------:R-:W-:Y:S01]  /*0170*/  UMOV UR4, URZ ;  /* 0x000000ff00047c82 */ /* 0x000fe20008000000 */
[----:B------:R-:W-:Y:S01]  /*0180*/  UISETP.NE.AND UP0, UPT, UR10, URZ, UPT ;  /* 0x000000ff0a00728c */ /* 0x000fe2000bf05270 */
[----:B------:R-:W-:Y:S10]  /*0190*/  BRA.U !UP1, `(.L_x_48) ;  /* 0x0000000509107547 */ /* 0x000ff4000b800000 */
[----:B------:R-:W0:Y:S01]  /*01a0*/  LDC.64 R2, c[0x0][0x388] ;  /* 0x0000e200ff027b82 */ /* 0x000e220000000a00 */
[----:B------:R-:W1:Y:S01]  /*01b0*/  LDCU.64 UR8, c[0x0][0x380] ;  /* 0x00007000ff0877ac */ /* 0x000e620008000a00 */
[----:B------:R-:W-:Y:S02]  /*01c0*/  MOV R14, RZ ;  /* 0x000000ff000e7202 */ /* 0x000fe40000000f00 */
[----:B------:R-:W-:Y:S01]  /*01d0*/  MOV R6, R8 ;  /* 0x0000000800067202 */ /* 0x000fe20000000f00 */
[----:B------:R-:W-:Y:S02]  /*01e0*/  ULOP3.LUT UR4, UR7, 0x7ffffff0, URZ, 0xc0, !UPT ;  /* 0x7ffffff007047892 */ /* 0x000fe4000f8ec0ff */
[----:B-1----:R-:W-:Y:S02]  /*01f0*/  UIADD3 UR5, UP1, UPT, UR8, 0x20, URZ ;  /* 0x0000002008057890 */ /* 0x002fe4000ff3e0ff */
[----:B------:R-:W-:Y:S02]  /*0200*/  UIADD3 UR8, UPT, UPT, -UR4, URZ, URZ ;  /* 0x000000ff04087290 */ /* 0x000fe4000fffe1ff */
[----:B------:R-:W-:Y:S01]  /*0210*/  UIADD3.X UR6, UPT, UPT, URZ, UR9, URZ, UP1, !UPT ;  /* 0x00000009ff067290 */ /* 0x000fe20008ffe4ff */
[----:B0-----:R-:W-:-:S03]  /*0220*/  IMAD.WIDE.U32 R2, R9, 0x4, R2 ;  /* 0x0000000409027825 */ /* 0x001fc600078e0002 */
[----:B------:R-:W-:-:S04]  /*0230*/  IADD3 R2, P0, PT, R2, 0x20, RZ ;  /* 0x0000002002027810 */ /* 0x000fc80007f1e0ff */
[----:B------:R-:W-:-:S09]  /*0240*/  IADD3.X R3, PT, PT, RZ, R3, RZ, P0, !PT ;  /* 0x00000003ff037210 */ /* 0x000fd200007fe4ff */
.L_x_49:
[----:B------:R-:W-:Y:S01]  /*0250*/  MOV R4, UR5 ;  /* 0x0000000500047c02 */ /* 0x000fe20008000f00 */
[----:B------:R-:W2:Y:S01]  /*0260*/  LDG.E R16, desc[UR12][R2.64+-0x20] ;  /* 0xffffe00c02107981 */ /* 0x000ea2000c1e1900 */
[----:B------:R-:W-:-:S03]  /*0270*/  MOV R5, UR6 ;  /* 0x0000000600057c02 */ /* 0x000fc60008000f00 */
[----:B------:R-:W3:Y:S01]  /*0280*/  LDG.E R24, desc[UR12][R2.64+-0x1c] ;  /* 0xffffe40c02187981 */ /* 0x000ee2000c1e1900 */
[----:B------:R-:W-:-:S03]  /*0290*/  IMAD.WIDE R4, R6, 0x4, R4 ;  /* 0x0000000406047825 */ /* 0x000fc600078e0204 */
[----:B------:R-:W4:Y:S04]  /*02a0*/  LDG.E R18, desc[UR12][R2.64+-0x18] ;  /* 0xffffe80c02127981 */ /* 0x000f28000c1e1900 */
        /* <DEDUP_REMOVED lines=13> */
[----:B------:R-:W5:Y:S01]  /*0380*/  LDG.E R27, desc[UR12][R2.64+0x1c] ;  /* 0x00001c0c021b7981 */ /* 0x000f62000c1e1900 */
[----:B--2---:R-:W-:-:S03]  /*0390*/  FFMA R16, R15, R16, R14 ;  /* 0x000000100f107223 */ /* 0x004fc6000000000e */
[----:B------:R-:W2:Y:S01]  /*03a0*/  LDG.E R15, desc[UR12][R2.64+-0x4] ;  /* 0xfffffc0c020f7981 */ /* 0x000ea2000c1e1900 */
[----:B---3--:R-:W-:-:S03]  /*03b0*/  FFMA R24, R17, R24, R16 ;  /* 0x0000001811187223 */ /* 0x008fc60000000010 */
[----:B------:R-:W2:Y:S01]  /*03c0*/  LDG.E R14, desc[UR12][R4.64+-0x4] ;  /* 0xfffffc0c040e7981 */ /* 0x000ea2000c1e1900 */
[----:B----4-:R-:W-:-:S03]  /*03d0*/  FFMA R24, R19, R18, R24 ;  /* 0x0000001213187223 */ /* 0x010fc60000000018 */
[----:B------:R-:W3:Y:S04]  /*03e0*/  LDG.E R16, desc[UR12][R2.64] ;  /* 0x0000000c02107981 */ /* 0x000ee8000c1e1900 */
[----:B------:R-:W3:Y:S01]  /*03f0*/  LDG.E R17, desc[UR12][R4.64] ;  /* 0x0000000c04117981 */ /* 0x000ee2000c1e1900 */
[----:B-----5:R-:W-:-:S03]  /*0400*/  FFMA R24, R21, R20, R24 ;  /* 0x0000001415187223 */ /* 0x020fc60000000018 */
[----:B------:R-:W4:Y:S04]  /*0410*/  LDG.E R19, desc[UR12][R2.64+0x4] ;  /* 0x0000040c02137981 */ /* 0x000f28000c1e1900 */
[----:B------:R-:W4:Y:S01]  /*0420*/  LDG.E R18, desc[UR12][R4.64+0x4] ;  /* 0x0000040c04127981 */ /* 0x000f22000c1e1900 */
[----:B------:R-:W-:-:S03]  /*0430*/  FFMA R24, R23, R22, R24 ;  /* 0x0000001617187223 */ /* 0x000fc60000000018 */
[----:B------:R-:W5:Y:S04]  /*0440*/  LDG.E R21, desc[UR12][R2.64+0x8] ;  /* 0x0000080c02157981 */ /* 0x000f68000c1e1900 */
[----:B------:R-:W5:Y:S01]  /*0450*/  LDG.E R20, desc[UR12][R4.64+0x8] ;  /* 0x0000080c04147981 */ /* 0x000f62000c1e1900 */
[----:B------:R-:W-:-:S03]  /*0460*/  FFMA R24, R11, R10, R24 ;  /* 0x0000000a0b187223 */ /* 0x000fc60000000018 */
[----:B------:R-:W5:Y:S04]  /*0470*/  LDG.E R23, desc[UR12][R2.64+0xc] ;  /* 0x00000c0c02177981 */ /* 0x000f68000c1e1900 */
[----:B------:R-:W5:Y:S04]  /*0480*/  LDG.E R22, desc[UR12][R4.64+0xc] ;  /* 0x00000c0c04167981 */ /* 0x000f68000c1e1900 */
[----:B------:R-:W5:Y:S01]  /*0490*/  LDG.E R10, desc[UR12][R2.64+0x10] ;  /* 0x0000100c020a7981 */ /* 0x000f62000c1e1900 */
[----:B------:R-:W-:-:S03]  /*04a0*/  FFMA R29, R13, R12, R24 ;  /* 0x0000000c0d1d7223 */ /* 0x000fc60000000018 */
[----:B------:R-:W5:Y:S04]  /*04b0*/  LDG.E R11, desc[UR12][R4.64+0x10] ;  /* 0x0000100c040b7981 */ /* 0x000f68000c1e1900 */
[----:B------:R-:W5:Y:S04]  /*04c0*/  LDG.E R24, desc[UR12][R4.64+0x14] ;  /* 0x0000140c04187981 */ /* 0x000f68000c1e1900 */
[----:B------:R0:W5:Y:S04]  /*04d0*/  LDG.E R12, desc[UR12][R2.64+0x18] ;  /* 0x0000180c020c7981 */ /* 0x000168000c1e1900 */
[----:B------:R-:W5:Y:S01]  /*04e0*/  LDG.E R13, desc[UR12][R4.64+0x18] ;  /* 0x0000180c040d7981 */ /* 0x000f62000c1e1900 */
[----:B------:R-:W-:-:S04]  /*04f0*/  UIADD3 UR8, UPT, UPT, UR8, 0x10, URZ ;  /* 0x0000001008087890 */ /* 0x000fc8000fffe0ff */
[----:B------:R-:W-:Y:S01]  /*0500*/  UISETP.NE.AND UP1, UPT, UR8, URZ, UPT ;  /* 0x000000ff0800728c */ /* 0x000fe2000bf25270 */
[----:B0-----:R-:W-:Y:S02]  /*0510*/  IADD3 R2, P0, PT, R2, 0x40, RZ ;  /* 0x0000004002027810 */ /* 0x001fe40007f1e0ff */
[----:B------:R-:W-:Y:S02]  /*0520*/  IADD3 R6, PT, PT, R6, 0x10, RZ ;  /* 0x0000001006067810 */ /* 0x000fe40007ffe0ff */
[----:B------:R-:W-:Y:S01]  /*0530*/  IADD3.X R3, PT, PT, RZ, R3, RZ, P0, !PT ;  /* 0x00000003ff037210 */ /* 0x000fe200007fe4ff */
[----:B--2---:R-:W-:-:S04]  /*0540*/  FFMA R14, R14, R15, R29 ;  /* 0x0000000f0e0e7223 */ /* 0x004fc8000000001d */
[----:B---3--:R-:W-:-:S04]  /*0550*/  FFMA R17, R17, R16, R14 ;  /* 0x0000001011117223 */ /* 0x008fc8000000000e */
[----:B----4-:R-:W-:-:S04]  /*0560*/  FFMA R17, R18, R19, R17 ;  /* 0x0000001312117223 */ /* 0x010fc80000000011 */
[----:B-----5:R-:W-:-:S04]  /*0570*/  FFMA R17, R20, R21, R17 ;  /* 0x0000001514117223 */ /* 0x020fc80000000011 */
[----:B------:R-:W-:-:S04]  /*0580*/  FFMA R22, R22, R23, R17 ;  /* 0x0000001716167223 */ /* 0x000fc80000000011 */
[----:B------:R-:W-:-:S04]  /*0590*/  FFMA R11, R11, R10, R22 ;  /* 0x0000000a0b0b7223 */ /* 0x000fc80000000016 */
[----:B------:R-:W-:-:S04]  /*05a0*/  FFMA R24, R24, R25, R11 ;  /* 0x0000001918187223 */ /* 0x000fc8000000000b */
[----:B------:R-:W-:-:S04]  /*05b0*/  FFMA R13, R13, R12, R24 ;  /* 0x0000000c0d0d7223 */ /* 0x000fc80000000018 */
[----:B------:R-:W-:Y:S01]  /*05c0*/  FFMA R14, R26, R27, R13 ;  /* 0x0000001b1a0e7223 */ /* 0x000fe2000000000d */
[----:B------:R-:W-:Y:S06]  /*05d0*/  BRA.U UP1, `(.L_x_49) ;  /* 0xfffffffd011c7547 */ /* 0x000fec000b83ffff */
.L_x_48:
[----:B------:R-:W-:Y:S05]  /*05e0*/  BRA.U !UP0, `(.L_x_47) ;  /* 0x0000000508647547 */ /* 0x000fea000b800000 */
[----:B------:R-:W-:Y:S02]  /*05f0*/  UISETP.GE.U32.AND UP0, UPT, UR10, 0x8, UPT ;  /* 0x000000080a00788c */ /* 0x000fe4000bf06070 */
[----:B------:R-:W-:-:S04]  /*0600*/  ULOP3.LUT UR6, UR7, 0x7, URZ, 0xc0, !UPT ;  /* 0x0000000707067892 */ /* 0x000fc8000f8ec0ff */
[----:B------:R-:W-:-:S03]  /*0610*/  UISETP.NE.AND UP1, UPT, UR6, URZ, UPT ;  /* 0x000000ff0600728c */ /* 0x000fc6000bf25270 */
[----:B------:R-:W-:Y:S08]  /*0620*/  BRA.U !UP0, `(.L_x_50) ;  /* 0x0000000108907547 */ /* 0x000ff0000b800000 */
[----:B------:R-:W0:Y:S01]  /*0630*/  LDC.64 R10, c[0x0][0x388] ;  /* 0x0000e200ff0a7b82 */ /* 0x000e220000000a00 */
[----:B------:R-:W1:Y:S01]  /*0640*/  LDCU.64 UR8, c[0x0][0x388] ;  /* 0x00007100ff0877ac */ /* 0x000e620008000a00 */
[C---:B------:R-:W-:Y:S02]  /*0650*/  IADD3 R13, PT, PT, R9.reuse, UR4, RZ ;  /* 0x00000004090d7c10 */ /* 0x040fe4000fffe0ff */
[----:B------:R-:W-:Y:S02]  /*0660*/  IADD3 R6, P0, PT, R9, UR4, RZ ;  /* 0x0000000409067c10 */ /* 0x000fe4000ff1e0ff */
[----:B------:R-:W-:Y:S02]  /*0670*/  IADD3 R3, PT, PT, R8, UR4, RZ ;  /* 0x0000000408037c10 */ /* 0x000fe4000fffe0ff */
[----:B------:R-:W2:Y:S01]  /*0680*/  LDC.64 R4, c[0x0][0x380] ;  /* 0x0000e000ff047b82 */ /* 0x000ea20000000a00 */
[----:B0-----:R-:W-:Y:S01]  /*0690*/  IMAD.WIDE.U32 R10, R13, 0x4, R10 ;  /* 0x000000040d0a7825 */ /* 0x001fe200078e000a */
[----:B------:R-:W-:-:S02]  /*06a0*/  IADD3.X R13, PT, PT, RZ, RZ, RZ, P0, !PT ;  /* 0x000000ffff0d7210 */ /* 0x000fc400007fe4ff */
[C---:B-1----:R-:W-:Y:S02]  /*06b0*/  LEA R2, P0, R6.reuse, UR8, 0x2 ;  /* 0x0000000806027c11 */ /* 0x042fe4000f8010ff */
[----:B------:R-:W3:Y:S01]  /*06c0*/  LDG.E R16, desc[UR12][R10.64] ;  /* 0x0000000c0a107981 */ /* 0x000ee2000c1e1900 */
[----:B--2---:R-:W-:Y:S01]  /*06d0*/  IMAD.WIDE R4, R3, 0x4, R4 ;  /* 0x0000000403047825 */ /* 0x004fe200078e0204 */
[----:B------:R-:W-:-:S04]  /*06e0*/  LEA.HI.X R3, R6, UR9, R13, 0x2, P0 ;  /* 0x0000000906037c11 */ /* 0x000fc800080f140d */
[----:B------:R-:W3:Y:S04]  /*06f0*/  LDG.E R15, desc[UR12][R4.64] ;  /* 0x0000000c040f7981 */ /* 0x000ee8000c1e1900 */
[----:B------:R-:W2:Y:S04]  /*0700*/  LDG.E R18, desc[UR12][R4.64+0x4] ;  /* 0x0000040c04127981 */ /* 0x000ea8000c1e1900 */
[----:B------:R-:W2:Y:S04]  /*0710*/  LDG.E R17, desc[UR12][R2.64+0x4] ;  /* 0x0000040c02117981 */ /* 0x000ea8000c1e1900 */
[----:B------:R-:W4:Y:S04]  /*0720*/  LDG.E R20, desc[UR12][R4.64+0x8] ;  /* 0x0000080c04147981 */ /* 0x000f28000c1e1900 */
        /* <DEDUP_REMOVED lines=11> */
[----:B------:R-:W-:Y:S01]  /*07e0*/  UIADD3 UR4, UPT, UPT, UR4, 0x8, URZ ;  /* 0x0000000804047890 */ /* 0x000fe2000fffe0ff */
[----:B---3--:R-:W-:-:S04]  /*07f0*/  FFMA R15, R15, R16, R14 ;  /* 0x000000100f0f7223 */ /* 0x008fc8000000000e */
[----:B--2---:R-:W-:-:S04]  /*0800*/  FFMA R15, R18, R17, R15 ;  /* 0x00000011120f7223 */ /* 0x004fc8000000000f */
[----:B----4-:R-:W-:-:S04]  /*0810*/  FFMA R15, R20, R19, R15 ;  /* 0x00000013140f7223 */ /* 0x010fc8000000000f */
[----:B-----5:R-:W-:-:S04]  /*0820*/  FFMA R15, R22, R21, R15 ;  /* 0x00000015160f7223 */ /* 0x020fc8000000000f */
[----:B------:R-:W-:-:S04]  /*0830*/  FFMA R15, R24, R23, R15 ;  /* 0x00000017180f7223 */ /* 0x000fc8000000000f */
[----:B------:R-:W-:-:S04]  /*0840*/  FFMA R13, R12, R13, R15 ;  /* 0x0000000d0c0d7223 */ /* 0x000fc8000000000f */
[----:B------:R-:W-:-:S04]  /*0850*/  FFMA R11, R6, R11, R13 ;  /* 0x0000000b060b7223 */ /* 0x000fc8000000000d */
[----:B------:R-:W-:-:S07]  /*0860*/  FFMA R14, R26, R10, R11 ;  /* 0x0000000a1a0e7223 */ /* 0x000fce000000000b */
.L_x_50:
        /* <DEDUP_REMOVED lines=13> */
[----:B-1----:R-:W-:-:S03]  /*0940*/  LEA R2, P0, R6, UR6, 0x2 ;  /* 0x0000000606027c11 */ /* 0x002fc6000f8010ff */
[----:B------:R-:W3:Y:S01]  /*0950*/  LDG.E R10, desc[UR12][R10.64] ;  /* 0x0000000c0a0a7981 */ /* 0x000ee2000c1e1900 */
[----:B------:R-:W-:Y:S01]  /*0960*/  LEA.HI.X R3, R6, UR7, R3, 0x2, P0 ;  /* 0x0000000706037c11 */ /* 0x000fe200080f1403 */
[----:B--2---:R-:W-:-:S04]  /*0970*/  IMAD.WIDE R4, R13, 0x4, R4 ;  /* 0x000000040d047825 */ /* 0x004fc800078e0204 */
[----:B------:R-:W2:Y:S04]  /*0980*/  LDG.E R12, desc[UR12][R2.64+0x4] ;  /* 0x0000040c020c7981 */ /* 0x000ea8000c1e1900 */
[----:B------:R-:W3:Y:S04]  /*0990*/  LDG.E R13, desc[UR12][R4.64] ;  /* 0x0000000c040d7981 */ /* 0x000ee8000c1e1900 */
[----:B------:R-:W2:Y:S04]  /*09a0*/  LDG.E R6, desc[UR12][R4.64+0x4] ;  /* 0x0000040c04067981 */ /* 0x000ea8000c1e1900 */
[----:B------:R-:W4:Y:S04]  /*09b0*/  LDG.E R15, desc[UR12][R4.64+0x8] ;  /* 0x0000080c040f7981 */ /* 0x000f28000c1e1900 */
[----:B------:R-:W4:Y:S04]  /*09c0*/  LDG.E R16, desc[UR12][R2.64+0x8] ;  /* 0x0000080c02107981 */ /* 0x000f28000c1e1900 */
[----:B------:R-:W5:Y:S04]  /*09d0*/  LDG.E R18, desc[UR12][R2.64+0xc] ;  /* 0x00000c0c02127981 */ /* 0x000f68000c1e1900 */
[----:B------:R-:W5:Y:S01]  /*09e0*/  LDG.E R17, desc[UR12][R4.64+0xc] ;  /* 0x00000c0c04117981 */ /* 0x000f62000c1e1900 */
[----:B------:R-:W-:Y:S01]  /*09f0*/  UIADD3 UR4, UPT, UPT, UR4, 0x4, URZ ;  /* 0x0000000404047890 */ /* 0x000fe2000fffe0ff */
[----:B---3--:R-:W-:-:S04]  /*0a00*/  FFMA R13, R13, R10, R14 ;  /* 0x0000000a0d0d7223 */ /* 0x008fc8000000000e */
[----:B--2---:R-:W-:-:S04]  /*0a10*/  FFMA R6, R6, R12, R13 ;  /* 0x0000000c06067223 */ /* 0x004fc8000000000d */
[----:B----4-:R-:W-:-:S04]  /*0a20*/  FFMA R6, R15, R16, R6 ;  /* 0x000000100f067223 */ /* 0x010fc80000000006 */
[----:B-----5:R-:W-:-:S07]  /*0a30*/  FFMA R14, R17, R18, R6 ;  /* 0x00000012110e7223 */ /* 0x020fce0000000006 */
.L_x_51:
[----:B------:R-:W-:Y:S05]  /*0a40*/  BRA.U !UP1, `(.L_x_47) ;  /* 0x00000001094c7547 */ /* 0x000fea000b800000 */
[----:B------:R-:W0:Y:S01]  /*0a50*/  LDC.64 R4, c[0x0][0x388] ;  /* 0x0000e200ff047b82 */ /* 0x000e220000000a00 */
[----:B------:R-:W-:Y:S01]  /*0a60*/  IADD3 R9, PT, PT, R9, UR4, RZ ;  /* 0x0000000409097c10 */ /* 0x000fe2000fffe0ff */
[----:B------:R-:W-:Y:S01]  /*0a70*/  UIADD3 UR5, UPT, UPT, -UR5, URZ, URZ ;  /* 0x000000ff05057290 */ /* 0x000fe2000fffe1ff */
[----:B------:R-:W-:-:S05]  /*0a80*/  IADD3 R11, PT, PT, R8, UR4, RZ ;  /* 0x00000004080b7c10 */ /* 0x000fca000fffe0ff */
[----:B------:R-:W1:Y:S01]  /*0a90*/  LDC.64 R2, c[0x0][0x380] ;  /* 0x0000e000ff027b82 */ /* 0x000e620000000a00 */
[----:B0-----:R-:W-:-:S03]  /*0aa0*/  IMAD.WIDE.U32 R4, R9, 0x4, R4 ;  /* 0x0000000409047825 */ /* 0x001fc600078e0004 */
[----:B------:R-:W-:Y:S02]  /*0ab0*/  MOV R10, R4 ;  /* 0x00000004000a7202 */ /* 0x000fe40000000f00 */
[----:B------:R-:W-:-:S07]  /*0ac0*/  MOV R9, R5 ;  /* 0x0000000500097202 */ /* 0x000fce0000000f00 */
.L_x_52:
[----:B-1----:R-:W-:Y:S01]  /*0ad0*/  IMAD.WIDE R4, R11, 0x4, R2 ;  /* 0x000000040b047825 */ /* 0x002fe200078e0202 */
[----:B------:R-:W-:-:S05]  /*0ae0*/  MOV R8, R10 ;  /* 0x0000000a00087202 */ /* 0x000fca0000000f00 */
[----:B------:R-:W2:Y:S04]  /*0af0*/  LDG.E R5, desc[UR12][R4.64] ;  /* 0x0000000c04057981 */ /* 0x000ea8000c1e1900 */
[----:B------:R0:W2:Y:S01]  /*0b00*/  LDG.E R6, desc[UR12][R8.64] ;  /* 0x0000000c08067981 */ /* 0x0000a2000c1e1900 */
[----:B------:R-:W-:Y:S01]  /*0b10*/  UIADD3 UR5, UPT, UPT, UR5, 0x1, URZ ;  /* 0x0000000105057890 */ /* 0x000fe2000fffe0ff */
[----:B------:R-:W-:Y:S02]  /*0b20*/  IADD3 R10, P0, PT, R10, 0x4, RZ ;  /* 0x000000040a0a7810 */ /* 0x000fe40007f1e0ff */
[----:B------:R-:W-:Y:S01]  /*0b30*/  IADD3 R11, PT, PT, R11, 0x1, RZ ;  /* 0x000000010b0b7810 */ /* 0x000fe20007ffe0ff */
[----:B------:R-:W-:Y:S01]  /*0b40*/  UISETP.NE.AND UP0, UPT, UR5, URZ, UPT ;  /* 0x000000ff0500728c */ /* 0x000fe2000bf05270 */
[----:B0-----:R-:W-:Y:S01]  /*0b50*/  IADD3.X R9, PT, PT, RZ, R9, RZ, P0, !PT ;  /* 0x00000009ff097210 */ /* 0x001fe200007fe4ff */
[----:B--2---:R-:W-:-:S07]  /*0b60*/  FFMA R14, R5, R6, R14 ;  /* 0x00000006050e7223 */ /* 0x004fce000000000e */
[----:B------:R-:W-:Y:S05]  /*0b70*/  BRA.U UP0, `(.L_x_52) ;  /* 0xfffffffd00d47547 */ /* 0x000fea000b83ffff */
.L_x_47:
        /* <DEDUP_REMOVED lines=9> */
.L_x_53:
        /* <DEDUP_REMOVED lines=15> */
.L_x_64:


//--------------------- .nv.shared.reserved.0     --------------------------
	.section	.nv.shared.reserved.0,"aw",@nobits
	.weak		__nv_reservedSMEM_offset_0_alias
	.size		__nv_reservedSMEM_offset_0_alias, 0, 64
	.other		__nv_reservedSMEM_offset_0_alias,@"STO_CUDA_RESERVED_SHARED STV_DEFAULT"
__nv_reservedSMEM_offset_0_alias:
	.zero		0
	.zero		64


//--------------------- .nv.shared._Z20matrixMultiplySharedPKfS0_PfS1_iiiiii --------------------------
	.section	.nv.shared._Z20matrixMultiplySharedPKfS0_PfS1_iiiiii,"aw",@nobits
	.sectionflags	@""
	.align	4
.nv.shared._Z20matrixMultiplySharedPKfS0_PfS1_iiiiii:
	.zero		3072


//--------------------- .nv.constant0._Z13mutualCheckV3PiPKii --------------------------
	.section	.nv.constant0._Z13mutualCheckV3PiPKii,"a",@progbits
	.sectionflags	@""
	.align	4
.nv.constant0._Z13mutualCheckV3PiPKii:
	.zero		916


//--------------------- .nv.constant0._Z13mutualCheckV2PiPKii --------------------------
	.section	.nv.constant0._Z13mutualCheckV2PiPKii,"a",@progbits
	.sectionflags	@""
	.align	4
.nv.constant0._Z13mutualCheckV2PiPKii:
	.zero		916


//--------------------- .nv.constant0._Z11mutualCheckPKiS0_Pii --------------------------
	.section	.nv.constant0._Z11mutualCheckPKiS0_Pii,"a",@progbits
	.sectionflags	@""
	.align	4
.nv.constant0._Z11mutualCheckPKiS0_Pii:
	.zero		924


//--------------------- .nv.constant0._Z9find_nnV2PKfPiPfiif --------------------------
	.section	.nv.constant0._Z9find_nnV2PKfPiPfiif,"a",@progbits
	.sectionflags	@""
	.align	4
.nv.constant0._Z9find_nnV2PKfPiPfiif:
	.zero		932


//--------------------- .nv.constant0._Z7find_nnPKfPiPfiif --------------------------
	.section	.nv.constant0._Z7find_nnPKfPiPfiif,"a",@progbits
	.sectionflags	@""
	.align	4
.nv.constant0._Z7find_nnPKfPiPfiif:
	.zero		932


//--------------------- .nv.constant0._Z20transposeDescriptorsPKfPfii --------------------------
	.section	.nv.constant0._Z20transposeDescriptorsPKfPfii,"a",@progbits
	.sectionflags	@""
	.align	4
.nv.constant0._Z20transposeDescriptorsPKfPfii:
	.zero		920


//--------------------- .nv.constant0._Z12transposeSimPKfPfii --------------------------
	.section	.nv.constant0._Z12transposeSimPKfPfii,"a",@progbits
	.sectionflags	@""
	.align	4
.nv.constant0._Z12transposeSimPKfPfii:
	.zero		920


//--------------------- .nv.constant0._Z20similarityMatrixFastPKfS0_iiiPf --------------------------
	.section	.nv.constant0._Z20similarityMatrixFastPKfS0_iiiPf,"a",@progbits
	.sectionflags	@""
	.align	4
.nv.constant0._Z20similarityMatrixFastPKfS0_iiiPf:
	.zero		936


//--------------------- .nv.constant0._Z30similarityMatrixAndTransposeV2PKfS0_iiiPfS1_ --------------------------
	.section	.nv.constant0._Z30similarityMatrixAndTransposeV2PKfS0_iiiPfS1_,"a",@progbits
	.sectionflags	@""
	.align	4
.nv.constant0._Z30similarityMatrixAndTransposeV2PKfS0_iiiPfS1_:
	.zero		944


//--------------------- .nv.constant0._Z20matrixMultiplySharedPKfS0_PfS1_iiiiii --------------------------
	.section	.nv.constant0._Z20matrixMultiplySharedPKfS0_PfS1_iiiiii,"a",@progbits
	.sectionflags	@""
	.align	4
.nv.constant0._Z20matrixMultiplySharedPKfS0_PfS1_iiiiii:
	.zero		952


//--------------------- .nv.constant0._Z28similarityMatrixAndTransposePKfS0_iiiPfS1_ --------------------------
	.section	.nv.constant0._Z28similarityMatrixAndTransposePKfS0_iiiPfS1_,"a",@progbits
	.sectionflags	@""
	.align	4
.nv.constant0._Z28similarityMatrixAndTransposePKfS0_iiiPfS1_:
	.zero		944


//--------------------- SYMBOLS --------------------------

	.type		.nv.reservedSmem.offset0,@object
	.size		.nv.reservedSmem.offset0,0x4
	.type		.nv.reservedSmem.cap,@object
	.size		.nv.reservedSmem.cap,0x4
